// auto-generated by cutlass_sweep.gemm — config: {"arch": "sm_90", "cluster_m": 1, "cluster_n": 1, "dtype": "fp32", "dtype_b": "fp32", "layout": "nt", "stages": 0, "tile_k": 128, "tile_m": 64, "tile_n": 128}
#include "cutlass/cutlass.h"
#include "cutlass/gemm/collective/collective_builder.hpp"
#include "cutlass/gemm/device/gemm_universal_adapter.h"
#include "cutlass/gemm/kernel/gemm_universal.hpp"
#include "cutlass/epilogue/collective/collective_builder.hpp"

using ElemA = float;
using ElemB = float;
using ElemCD = float;
using Acc  = float;
using TileShape    = cute::Shape<cute::_64, cute::_128, cute::_128>;
using ClusterShape = cute::Shape<cute::_1, cute::_1, cute::_1>;

using CollectiveEpilogue = typename cutlass::epilogue::collective::CollectiveBuilder<
    cutlass::arch::Sm90, cutlass::arch::OpClassTensorOp,
    TileShape, ClusterShape,
    cutlass::epilogue::collective::EpilogueTileAuto,
    Acc, Acc,
    ElemCD, cutlass::layout::RowMajor, 128 / cutlass::sizeof_bits<ElemCD>::value,
    ElemCD, cutlass::layout::RowMajor, 128 / cutlass::sizeof_bits<ElemCD>::value,
    cutlass::epilogue::collective::EpilogueScheduleAuto
  >::CollectiveOp;

using CollectiveMainloop = typename cutlass::gemm::collective::CollectiveBuilder<
    cutlass::arch::Sm90, cutlass::arch::OpClassTensorOp,
    ElemA, cutlass::layout::RowMajor, 128 / cutlass::sizeof_bits<ElemA>::value,
    ElemB, cutlass::layout::ColumnMajor, 128 / cutlass::sizeof_bits<ElemB>::value,
    Acc,
    TileShape, ClusterShape,
    cutlass::gemm::collective::StageCountAutoCarveout<static_cast<int>(sizeof(typename CollectiveEpilogue::SharedStorage))>,
    cutlass::gemm::collective::KernelScheduleAuto
  >::CollectiveOp;

using GemmKernel = cutlass::gemm::kernel::GemmUniversal<
    cute::Shape<int,int,int,int>,
    CollectiveMainloop,
    CollectiveEpilogue
>;
using Gemm = cutlass::gemm::device::GemmUniversalAdapter<GemmKernel>;

// Force the device kernel symbol into the cubin without needing a host main.
auto* _anchor = &cutlass::device_kernel<GemmKernel>;


// ===== COMPILED SASS (sm_90a) =====

	.target	sm_90a

	.elftype	@"ET_EXEC"


//--------------------- .note.nv.tkinfo           --------------------------
	.section	.note.nv.tkinfo,"",@"SHT_NOTE"
	.sectionflags	@"SHF_NOTE_NV_TKINFO"
	.tkinfo
        /*0018*/ 	.word	0x00000002
        /*0030*/ 	.string	""
        /*0030*/ 	.string	"ptxas"
        /*0030*/ 	.string	"Cuda compilation tools, release 13.0, V13.0.88"
        /*0030*/ 	.string	"Build cuda_13.0.r13.0/compiler.36424714_0"
        /*0030*/ 	.string	"-arch sm_90a -m 64 "



//--------------------- .note.nv.cuinfo           --------------------------
	.section	.note.nv.cuinfo,"",@"SHT_NOTE"
	.sectionflags	@"SHF_NOTE_NV_CUINFO"
        /*0018*/ 	.short	0x0002
        /*001a*/ 	.short	0x005a
        /*001c*/ 	.short	0x0082
	.zero		2


//--------------------- .nv.info                  --------------------------
	.section	.nv.info,"",@"SHT_CUDA_INFO"
	.align	4


	//----- nvinfo : EIATTR_REGCOUNT
	.align		4
        /*0000*/ 	.byte	0x04, 0x2f
        /*0002*/ 	.short	(.L_15 - .L_14)
	.align		4
.L_14:
        /*0004*/ 	.word	index@(_ZN7cutlass13device_kernelINS_4gemm6kernel13GemmUniversalIN4cute5tupleIJiiiiEEENS1_10collective13CollectiveMmaINS1_34MainloopSm90TmaGmmaWarpSpecializedILi2ENS5_IJNS4_1CILi1EEESB_SB_EEENS1_32KernelTmaWarpSpecializedPingpongEEENS5_IJNSA_ILi64EEENSA_ILi128EEESG_EEEfNS5_IJlSB_lEEEfSI_NS4_8TiledMMAINS4_8MMA_AtomIJNS4_4SM904GMMA30MMA_64x128x8_F32TF32TF32_SS_TNILNSM_7ScaleInE1ELSO_1EEEEEENS4_6LayoutISC_NS5_IJNSA_ILi0EEESS_SS_EEEEENS5_IJNS4_10UnderscoreESV_SV_EEEEENS4_13SM90_TMA_LOADENS4_14ComposedLayoutINS4_7SwizzleILi3ELi4ELi3EEENS4_18smem_ptr_flag_bitsILi32EEENSR_INS5_IJNSA_ILi8EEENSA_ILi32EEEEEENS5_IJS15_SB_EEEEEEEvNS4_8identityESY_S19_vS1A_EENS_8epilogue10collective6detail29Sm90TmaWarpSpecializedAdapterINS1D_15DefaultEpilogueIfSI_SI_NS1C_6thread17LinearCombinationIfLi1EffLNS1H_9ScaleType4KindE0ELNS_15FloatRoundStyleE2EfEENS1_15EpilogueDefaultEEEEEvvEEEEvNT_6ParamsE)
        /*0008*/ 	.word	0x000000a8


	//----- nvinfo : EIATTR_FRAME_SIZE
	.align		4
.L_15:
        /*000c*/ 	.byte	0x04, 0x11
        /*000e*/ 	.short	(.L_17 - .L_16)
	.align		4
.L_16:
        /*0010*/ 	.word	index@(_ZN7cutlass13device_kernelINS_4gemm6kernel13GemmUniversalIN4cute5tupleIJiiiiEEENS1_10collective13CollectiveMmaINS1_34MainloopSm90TmaGmmaWarpSpecializedILi2ENS5_IJNS4_1CILi1EEESB_SB_EEENS1_32KernelTmaWarpSpecializedPingpongEEENS5_IJNSA_ILi64EEENSA_ILi128EEESG_EEEfNS5_IJlSB_lEEEfSI_NS4_8TiledMMAINS4_8MMA_AtomIJNS4_4SM904GMMA30MMA_64x128x8_F32TF32TF32_SS_TNILNSM_7ScaleInE1ELSO_1EEEEEENS4_6LayoutISC_NS5_IJNSA_ILi0EEESS_SS_EEEEENS5_IJNS4_10UnderscoreESV_SV_EEEEENS4_13SM90_TMA_LOADENS4_14ComposedLayoutINS4_7SwizzleILi3ELi4ELi3EEENS4_18smem_ptr_flag_bitsILi32EEENSR_INS5_IJNSA_ILi8EEENSA_ILi32EEEEEENS5_IJS15_SB_EEEEEEEvNS4_8identityESY_S19_vS1A_EENS_8epilogue10collective6detail29Sm90TmaWarpSpecializedAdapterINS1D_15DefaultEpilogueIfSI_SI_NS1C_6thread17LinearCombinationIfLi1EffLNS1H_9ScaleType4KindE0ELNS_15FloatRoundStyleE2EfEENS1_15EpilogueDefaultEEEEEvvEEEEvNT_6ParamsE)
        /*0014*/ 	.word	0x00000000


	//----- nvinfo : EIATTR_MIN_STACK_SIZE
	.align		4
.L_17:
        /*0018*/ 	.byte	0x04, 0x12
        /*001a*/ 	.short	(.L_19 - .L_18)
	.align		4
.L_18:
        /*001c*/ 	.word	index@(_ZN7cutlass13device_kernelINS_4gemm6kernel13GemmUniversalIN4cute5tupleIJiiiiEEENS1_10collective13CollectiveMmaINS1_34MainloopSm90TmaGmmaWarpSpecializedILi2ENS5_IJNS4_1CILi1EEESB_SB_EEENS1_32KernelTmaWarpSpecializedPingpongEEENS5_IJNSA_ILi64EEENSA_ILi128EEESG_EEEfNS5_IJlSB_lEEEfSI_NS4_8TiledMMAINS4_8MMA_AtomIJNS4_4SM904GMMA30MMA_64x128x8_F32TF32TF32_SS_TNILNSM_7ScaleInE1ELSO_1EEEEEENS4_6LayoutISC_NS5_IJNSA_ILi0EEESS_SS_EEEEENS5_IJNS4_10UnderscoreESV_SV_EEEEENS4_13SM90_TMA_LOADENS4_14ComposedLayoutINS4_7SwizzleILi3ELi4ELi3EEENS4_18smem_ptr_flag_bitsILi32EEENSR_INS5_IJNSA_ILi8EEENSA_ILi32EEEEEENS5_IJS15_SB_EEEEEEEvNS4_8identityESY_S19_vS1A_EENS_8epilogue10collective6detail29Sm90TmaWarpSpecializedAdapterINS1D_15DefaultEpilogueIfSI_SI_NS1C_6thread17LinearCombinationIfLi1EffLNS1H_9ScaleType4KindE0ELNS_15FloatRoundStyleE2EfEENS1_15EpilogueDefaultEEEEEvvEEEEvNT_6ParamsE)
        /*0020*/ 	.word	0x00000000
.L_19:


//--------------------- .nv.compat                --------------------------
	.section	.nv.compat,"",@"SHT_CUDA_COMPAT_INFO"
	.align	4
        /*0000*/ 	.byte	0x02, 0x09, 0x01, 0x00, 0x02, 0x02, 0x04, 0x00, 0x02, 0x05, 0x05, 0x00, 0x03, 0x07, 0x01, 0x01
        /*0010*/ 	.byte	0x02, 0x03, 0x01, 0x00, 0x02, 0x06, 0x01, 0x00, 0x04, 0x0b, 0x08, 0x00, 0x00, 0x00, 0x00, 0x00
        /*0020*/ 	.byte	0x00, 0x00, 0x00, 0x00


//--------------------- .nv.info._ZN7cutlass13device_kernelINS_4gemm6kernel13GemmUniversalIN4cute5tupleIJiiiiEEENS1_10collective13CollectiveMmaINS1_34MainloopSm90TmaGmmaWarpSpecializedILi2ENS5_IJNS4_1CILi1EEESB_SB_EEENS1_32KernelTmaWarpSpecializedPingpongEEENS5_IJNSA_ILi64EEENSA_ILi128EEESG_EEEfNS5_IJlSB_lEEEfSI_NS4_8TiledMMAINS4_8MMA_AtomIJNS4_4SM904GMMA30MMA_64x128x8_F32TF32TF32_SS_TNILNSM_7ScaleInE1ELSO_1EEEEEENS4_6LayoutISC_NS5_IJNSA_ILi0EEESS_SS_EEEEENS5_IJNS4_10UnderscoreESV_SV_EEEEENS4_13SM90_TMA_LOADENS4_14ComposedLayoutINS4_7SwizzleILi3ELi4ELi3EEENS4_18smem_ptr_flag_bitsILi32EEENSR_INS5_IJNSA_ILi8EEENSA_ILi32EEEEEENS5_IJS15_SB_EEEEEEEvNS4_8identityESY_S19_vS1A_EENS_8epilogue10collective6detail29Sm90TmaWarpSpecializedAdapterINS1D_15DefaultEpilogueIfSI_SI_NS1C_6thread17LinearCombinationIfLi1EffLNS1H_9ScaleType4KindE0ELNS_15FloatRoundStyleE2EfEENS1_15EpilogueDefaultEEEEEvvEEEEvNT_6ParamsE --------------------------
	.section	.nv.info._ZN7cutlass13device_kernelINS_4gemm6kernel13GemmUniversalIN4cute5tupleIJiiiiEEENS1_10collective13CollectiveMmaINS1_34MainloopSm90TmaGmmaWarpSpecializedILi2ENS5_IJNS4_1CILi1EEESB_SB_EEENS1_32KernelTmaWarpSpecializedPingpongEEENS5_IJNSA_ILi64EEENSA_ILi128EEESG_EEEfNS5_IJlSB_lEEEfSI_NS4_8TiledMMAINS4_8MMA_AtomIJNS4_4SM904GMMA30MMA_64x128x8_F32TF32TF32_SS_TNILNSM_7ScaleInE1ELSO_1EEEEEENS4_6LayoutISC_NS5_IJNSA_ILi0EEESS_SS_EEEEENS5_IJNS4_10UnderscoreESV_SV_EEEEENS4_13SM90_TMA_LOADENS4_14ComposedLayoutINS4_7SwizzleILi3ELi4ELi3EEENS4_18smem_ptr_flag_bitsILi32EEENSR_INS5_IJNSA_ILi8EEENSA_ILi32EEEEEENS5_IJS15_SB_EEEEEEEvNS4_8identityESY_S19_vS1A_EENS_8epilogue10collective6detail29Sm90TmaWarpSpecializedAdapterINS1D_15DefaultEpilogueIfSI_SI_NS1C_6thread17LinearCombinationIfLi1EffLNS1H_9ScaleType4KindE0ELNS_15FloatRoundStyleE2EfEENS1_15EpilogueDefaultEEEEEvvEEEEvNT_6ParamsE,"",@"SHT_CUDA_INFO"
	.sectionflags	@""
	.align	4


	//----- nvinfo : EIATTR_CUDA_API_VERSION
	.align		4
        /*0000*/ 	.byte	0x04, 0x37
        /*0002*/ 	.short	(.L_21 - .L_20)
.L_20:
        /*0004*/ 	.word	0x00000082


	//----- nvinfo : EIATTR_KPARAM_INFO
	.align		4
.L_21:
        /*0008*/ 	.byte	0x04, 0x17
        /*000a*/ 	.short	(.L_23 - .L_22)
.L_22:
        /*000c*/ 	.word	0x00000000
        /*0010*/ 	.short	0x0000
        /*0012*/ 	.short	0x0070
        /*0014*/ 	.byte	0x00, 0xf0, 0x01, 0x10


	//----- nvinfo : EIATTR_SPARSE_MMA_MASK
	.align		4
.L_23:
        /*0018*/ 	.byte	0x03, 0x50
        /*001a*/ 	.short	0x0000


	//----- nvinfo : EIATTR_MAXREG_COUNT
	.align		4
        /*001c*/ 	.byte	0x03, 0x1b
        /*001e*/ 	.short	0x00a8


	//----- nvinfo : EIATTR_NUM_BARRIERS
	.align		4
        /*0020*/ 	.byte	0x02, 0x4c
        /*0022*/ 	.byte	0x01
	.zero		1


	//----- nvinfo : EIATTR_EXTERNS
	.align		4
        /*0024*/ 	.byte	0x04, 0x0f
        /*0026*/ 	.short	(.L_25 - .L_24)


	//   ....[0]....
	.align		4
.L_24:
        /*0028*/ 	.word	index@(__assertfail)


	//----- nvinfo : EIATTR_MERCURY_ISA_VERSION
	.align		4
.L_25:
        /*002c*/ 	.byte	0x03, 0x5f
        /*002e*/ 	.short	0x0101


	//----- nvinfo : EIATTR_INT_WARP_WIDE_INSTR_OFFSETS
	.align		4
        /*0030*/ 	.byte	0x04, 0x31
        /*0032*/ 	.short	(.L_27 - .L_26)


	//   ....[0]....
.L_26:
        /*0034*/ 	.word	0x00000430


	//   ....[1]....
        /*0038*/ 	.word	0x00000450


	//   ....[2]....
        /*003c*/ 	.word	0x000004d0


	//   ....[3]....
        /*0040*/ 	.word	0x000004e0


	//   ....[4]....
        /*0044*/ 	.word	0x000004f0


	//   ....[5]....
        /*0048*/ 	.word	0x00000510


	//   ....[6]....
        /*004c*/ 	.word	0x00000570


	//   ....[7]....
        /*0050*/ 	.word	0x00000590


	//----- nvinfo : EIATTR_COOP_GROUP_MASK_REGIDS
	.align		4
.L_27:
        /*0054*/ 	.byte	0x04, 0x29
        /*0056*/ 	.short	(.L_29 - .L_28)


	//   ....[0]....
.L_28:
        /*0058*/ 	.word	0xffffffff


	//   ....[1]....
        /*005c*/ 	.word	0xffffffff


	//   ....[2]....
        /*0060*/ 	.word	0xffffffff


	//   ....[3]....
        /*0064*/ 	.word	0xffffffff


	//   ....[4]....
        /*0068*/ 	.word	0xffffffff


	//   ....[5]....
        /*006c*/ 	.word	0xffffffff


	//----- nvinfo : EIATTR_COOP_GROUP_INSTR_OFFSETS
	.align		4
.L_29:
        /*0070*/ 	.byte	0x04, 0x28
        /*0072*/ 	.short	(.L_31 - .L_30)


	//   ....[0]....
.L_30:
        /*0074*/ 	.word	0x00000050


	//   ....[1]....
        /*0078*/ 	.word	0x00000080


	//   ....[2]....
        /*007c*/ 	.word	0x00000180


	//   ....[3]....
        /*0080*/ 	.word	0x00000350


	//   ....[4]....
        /*0084*/ 	.word	0x00000390


	//   ....[5]....
        /*0088*/ 	.word	0x000003d0


	//----- nvinfo : EIATTR_REG_RECONFIG
	.align		4
.L_31:
        /*008c*/ 	.byte	0x01, 0x54
	.zero		2


	//----- nvinfo : EIATTR_SYSCALL_OFFSETS
	.align		4
        /*0090*/ 	.byte	0x04, 0x46
        /*0092*/ 	.short	(.L_33 - .L_32)


	//   ....[0]....
.L_32:
        /*0094*/ 	.word	0x00001740


	//----- nvinfo : EIATTR_MBARRIER_INSTR_OFFSETS
	.align		4
.L_33:
        /*0098*/ 	.byte	0x04, 0x39
        /*009a*/ 	.short	(.L_35 - .L_34)


	//   ....[0]....
.L_34:
        /*009c*/ 	.word	0x00000300
        /*00a0*/ 	.word	0x000000ff
        /*00a4*/ 	.word	0x00000000
        /*00a8*/ 	.short	0x0100
        /*00aa*/ 	.byte	0x09
	.zero		1


	//   ....[1]....
        /*00ac*/ 	.word	0x00000310
        /*00b0*/ 	.word	0x000000ff
        /*00b4*/ 	.word	0x00000010
        /*00b8*/ 	.short	0x0100
        /*00ba*/ 	.byte	0x09
	.zero		1


	//   ....[2]....
        /*00bc*/ 	.word	0x00000320
        /*00c0*/ 	.word	0x000000ff
        /*00c4*/ 	.word	0x00000008
        /*00c8*/ 	.short	0x0100
        /*00ca*/ 	.byte	0x09
	.zero		1


	//   ....[3]....
        /*00cc*/ 	.word	0x00000330
        /*00d0*/ 	.word	0x000000ff
        /*00d4*/ 	.word	0x00000018
        /*00d8*/ 	.short	0x0100
        /*00da*/ 	.byte	0x09
	.zero		1


	//   ....[4]....
        /*00dc*/ 	.word	0x000005b0
        /*00e0*/ 	.word	0x000000ff
        /*00e4*/ 	.word	0x00000050
        /*00e8*/ 	.short	0x0100
        /*00ea*/ 	.byte	0x09
	.zero		1


	//   ....[5]....
        /*00ec*/ 	.word	0x000005c0
        /*00f0*/ 	.word	0x000000ff
        /*00f4*/ 	.word	0x00000058
        /*00f8*/ 	.short	0x0100
        /*00fa*/ 	.byte	0x09
	.zero		1


	//   ....[6]....
        /*00fc*/ 	.word	0x00000600
        /*0100*/ 	.word	0x000000ff
        /*0104*/ 	.word	0x00000030
        /*0108*/ 	.short	0x0100
        /*010a*/ 	.byte	0x0a
	.zero		1


	//   ....[7]....
        /*010c*/ 	.word	0x00000620
        /*0110*/ 	.word	0x000000ff
        /*0114*/ 	.word	0x00000038
        /*0118*/ 	.short	0x0100
        /*011a*/ 	.byte	0x0a
	.zero		1


	//   ....[8]....
        /*011c*/ 	.word	0x00000630
        /*0120*/ 	.word	0x000000ff
        /*0124*/ 	.word	0x00000040
        /*0128*/ 	.short	0x0100
        /*012a*/ 	.byte	0x0a
	.zero		1


	//   ....[9]....
        /*012c*/ 	.word	0x00000640
        /*0130*/ 	.word	0x000000ff
        /*0134*/ 	.word	0x00000048
        /*0138*/ 	.short	0x0100
        /*013a*/ 	.byte	0x0a
	.zero		1


	//   ....[10]....
        /*013c*/ 	.word	0x00001600
        /*0140*/ 	.word	0x0000005f
        /*0144*/ 	.word	0xfffffff8
        /*0148*/ 	.short	0x010a
        /*014a*/ 	.byte	0x3f
	.zero		1


	//   ....[11]....
        /*014c*/ 	.word	0x000017d0
        /*0150*/ 	.word	0x00000003
        /*0154*/ 	.word	0x00000000
        /*0158*/ 	.short	0x010a
        /*015a*/ 	.byte	0x3f
	.zero		1


	//   ....[12]....
        /*015c*/ 	.word	0x00001830
        /*0160*/ 	.word	0x00000003
        /*0164*/ 	.word	0x00000000
        /*0168*/ 	.short	0x010a
        /*016a*/ 	.byte	0x3f
	.zero		1


	//   ....[13]....
        /*016c*/ 	.word	0x000020d0
        /*0170*/ 	.word	0x000000ff
        /*0174*/ 	.word	0x00000000
        /*0178*/ 	.short	0x010a
        /*017a*/ 	.byte	0x04
	.zero		1


	//   ....[14]....
        /*017c*/ 	.word	0x00002110
        /*0180*/ 	.word	0x000000ff
        /*0184*/ 	.word	0x00000000
        /*0188*/ 	.short	0x010a
        /*018a*/ 	.byte	0x04
	.zero		1


	//   ....[15]....
        /*018c*/ 	.word	0x000028c0
        /*0190*/ 	.word	0x000000ff
        /*0194*/ 	.word	0x00000000
        /*0198*/ 	.short	0x0101
        /*019a*/ 	.byte	0x04
	.zero		1


	//   ....[16]....
        /*019c*/ 	.word	0x000029b0
        /*01a0*/ 	.word	0x00000063
        /*01a4*/ 	.word	0x00000000
        /*01a8*/ 	.short	0x0101
        /*01aa*/ 	.byte	0x32
	.zero		1


	//   ....[17]....
        /*01ac*/ 	.word	0x00002a70
        /*01b0*/ 	.word	0x000000ff
        /*01b4*/ 	.word	0x00000000
        /*01b8*/ 	.short	0x0101
        /*01ba*/ 	.byte	0x04
	.zero		1


	//   ....[18]....
        /*01bc*/ 	.word	0x00002ac0
        /*01c0*/ 	.word	0x0000005f
        /*01c4*/ 	.word	0x00000008
        /*01c8*/ 	.short	0x010a
        /*01ca*/ 	.byte	0x3f
	.zero		1


	//   ....[19]....
        /*01cc*/ 	.word	0x00005f80
        /*01d0*/ 	.word	0x00000060
        /*01d4*/ 	.word	0x00000000
        /*01d8*/ 	.short	0x0101
        /*01da*/ 	.byte	0x32
	.zero		1


	//   ....[20]....
        /*01dc*/ 	.word	0x00006990
        /*01e0*/ 	.word	0x00000007
        /*01e4*/ 	.word	0x00000010
        /*01e8*/ 	.short	0x010a
        /*01ea*/ 	.byte	0x3f
	.zero		1


	//   ....[21]....
        /*01ec*/ 	.word	0x00006f60
        /*01f0*/ 	.word	0x00000003
        /*01f4*/ 	.word	0x00000058
        /*01f8*/ 	.short	0x0101
        /*01fa*/ 	.byte	0x3f
	.zero		1


	//   ....[22]....
        /*01fc*/ 	.word	0x000076d0
        /*0200*/ 	.word	0x00000007
        /*0204*/ 	.word	0x00000000
        /*0208*/ 	.short	0x010a
        /*020a*/ 	.byte	0x3f
	.zero		1


	//   ....[23]....
        /*020c*/ 	.word	0x00007750
        /*0210*/ 	.word	0x00000003
        /*0214*/ 	.word	0x00000000
        /*0218*/ 	.short	0x010a
        /*021a*/ 	.byte	0x3f
	.zero		1


	//   ....[24]....
        /*021c*/ 	.word	0x000077b0
        /*0220*/ 	.word	0x0000005f
        /*0224*/ 	.word	0xfffffff8
        /*0228*/ 	.short	0x010a
        /*022a*/ 	.byte	0x3f
	.zero		1


	//   ....[25]....
        /*022c*/ 	.word	0x00007800
        /*0230*/ 	.word	0x00000003
        /*0234*/ 	.word	0x00000000
        /*0238*/ 	.short	0x010a
        /*023a*/ 	.byte	0x3f
	.zero		1


	//   ....[26]....
        /*023c*/ 	.word	0x00007860
        /*0240*/ 	.word	0x00000004
        /*0244*/ 	.word	0x00000000
        /*0248*/ 	.short	0x010a
        /*024a*/ 	.byte	0x3f
	.zero		1


	//   ....[27]....
        /*024c*/ 	.word	0x000078b0
        /*0250*/ 	.word	0x0000005f
        /*0254*/ 	.word	0x00000008
        /*0258*/ 	.short	0x010a
        /*025a*/ 	.byte	0x3f
	.zero		1


	//   ....[28]....
        /*025c*/ 	.word	0x00007980
        /*0260*/ 	.word	0x00000007
        /*0264*/ 	.word	0x00000010
        /*0268*/ 	.short	0x010a
        /*026a*/ 	.byte	0x3f
	.zero		1


	//   ....[29]....
        /*026c*/ 	.word	0x00007a50
        /*0270*/ 	.word	0x00000007
        /*0274*/ 	.word	0x00000000
        /*0278*/ 	.short	0x010a
        /*027a*/ 	.byte	0x3f
	.zero		1


	//----- nvinfo : EIATTR_NUM_MBARRIERS
	.align		4
.L_35:
        /*027c*/ 	.byte	0x03, 0x38
        /*027e*/ 	.short	0x000a


	//----- nvinfo : EIATTR_EXIT_INSTR_OFFSETS
	.align		4
        /*0280*/ 	.byte	0x04, 0x1c
        /*0282*/ 	.short	(.L_37 - .L_36)


	//   ....[0]....
.L_36:
        /*0284*/ 	.word	0x00001200


	//   ....[1]....
        /*0288*/ 	.word	0x00001260


	//   ....[2]....
        /*028c*/ 	.word	0x000066c0


	//   ....[3]....
        /*0290*/ 	.word	0x000066f0


	//   ....[4]....
        /*0294*/ 	.word	0x000077a0


	//----- nvinfo : EIATTR_MAX_THREADS
	.align		4
.L_37:
        /*0298*/ 	.byte	0x04, 0x05
        /*029a*/ 	.short	(.L_39 - .L_38)
.L_38:
        /*029c*/ 	.word	0x00000180
        /*02a0*/ 	.word	0x00000001
        /*02a4*/ 	.word	0x00000001


	//----- nvinfo : EIATTR_CRS_STACK_SIZE
	.align		4
.L_39:
        /*02a8*/ 	.byte	0x04, 0x1e
        /*02aa*/ 	.short	(.L_41 - .L_40)
.L_40:
        /*02ac*/ 	.word	0x00000000


	//----- nvinfo : EIATTR_CBANK_PARAM_SIZE
	.align		4
.L_41:
        /*02b0*/ 	.byte	0x03, 0x19
        /*02b2*/ 	.short	0x0470


	//----- nvinfo : EIATTR_PARAM_CBANK
	.align		4
        /*02b4*/ 	.byte	0x04, 0x0a
        /*02b6*/ 	.short	(.L_43 - .L_42)
	.align		4
.L_42:
        /*02b8*/ 	.word	index@(.nv.constant0._ZN7cutlass13device_kernelINS_4gemm6kernel13GemmUniversalIN4cute5tupleIJiiiiEEENS1_10collective13CollectiveMmaINS1_34MainloopSm90TmaGmmaWarpSpecializedILi2ENS5_IJNS4_1CILi1EEESB_SB_EEENS1_32KernelTmaWarpSpecializedPingpongEEENS5_IJNSA_ILi64EEENSA_ILi128EEESG_EEEfNS5_IJlSB_lEEEfSI_NS4_8TiledMMAINS4_8MMA_AtomIJNS4_4SM904GMMA30MMA_64x128x8_F32TF32TF32_SS_TNILNSM_7ScaleInE1ELSO_1EEEEEENS4_6LayoutISC_NS5_IJNSA_ILi0EEESS_SS_EEEEENS5_IJNS4_10UnderscoreESV_SV_EEEEENS4_13SM90_TMA_LOADENS4_14ComposedLayoutINS4_7SwizzleILi3ELi4ELi3EEENS4_18smem_ptr_flag_bitsILi32EEENSR_INS5_IJNSA_ILi8EEENSA_ILi32EEEEEENS5_IJS15_SB_EEEEEEEvNS4_8identityESY_S19_vS1A_EENS_8epilogue10collective6detail29Sm90TmaWarpSpecializedAdapterINS1D_15DefaultEpilogueIfSI_SI_NS1C_6thread17LinearCombinationIfLi1EffLNS1H_9ScaleType4KindE0ELNS_15FloatRoundStyleE2EfEENS1_15EpilogueDefaultEEEEEvvEEEEvNT_6ParamsE)
        /*02bc*/ 	.short	0x0210
        /*02be*/ 	.short	0x0470


	//----- nvinfo : EIATTR_SW_WAR
	.align		4
.L_43:
        /*02c0*/ 	.byte	0x04, 0x36
        /*02c2*/ 	.short	(.L_45 - .L_44)
.L_44:
        /*02c4*/ 	.word	0x00000008
.L_45:


//--------------------- .nv.callgraph             --------------------------
	.section	.nv.callgraph,"",@"SHT_CUDA_CALLGRAPH"
	.align	4
	.sectionentsize	8
	.align		4
        /*0000*/ 	.word	0x00000000
	.align		4
        /*0004*/ 	.word	0xffffffff
	.align		4
        /*0008*/ 	.word	index@(_ZN7cutlass13device_kernelINS_4gemm6kernel13GemmUniversalIN4cute5tupleIJiiiiEEENS1_10collective13CollectiveMmaINS1_34MainloopSm90TmaGmmaWarpSpecializedILi2ENS5_IJNS4_1CILi1EEESB_SB_EEENS1_32KernelTmaWarpSpecializedPingpongEEENS5_IJNSA_ILi64EEENSA_ILi128EEESG_EEEfNS5_IJlSB_lEEEfSI_NS4_8TiledMMAINS4_8MMA_AtomIJNS4_4SM904GMMA30MMA_64x128x8_F32TF32TF32_SS_TNILNSM_7ScaleInE1ELSO_1EEEEEENS4_6LayoutISC_NS5_IJNSA_ILi0EEESS_SS_EEEEENS5_IJNS4_10UnderscoreESV_SV_EEEEENS4_13SM90_TMA_LOADENS4_14ComposedLayoutINS4_7SwizzleILi3ELi4ELi3EEENS4_18smem_ptr_flag_bitsILi32EEENSR_INS5_IJNSA_ILi8EEENSA_ILi32EEEEEENS5_IJS15_SB_EEEEEEEvNS4_8identityESY_S19_vS1A_EENS_8epilogue10collective6detail29Sm90TmaWarpSpecializedAdapterINS1D_15DefaultEpilogueIfSI_SI_NS1C_6thread17LinearCombinationIfLi1EffLNS1H_9ScaleType4KindE0ELNS_15FloatRoundStyleE2EfEENS1_15EpilogueDefaultEEEEEvvEEEEvNT_6ParamsE)
	.align		4
        /*000c*/ 	.word	index@(__assertfail)
	.align		4
        /*0010*/ 	.word	0x00000000
	.align		4
        /*0014*/ 	.word	0xfffffffe
	.align		4
        /*0018*/ 	.word	0x00000000
	.align		4
        /*001c*/ 	.word	0xfffffffd
	.align		4
        /*0020*/ 	.word	0x00000000
	.align		4
        /*0024*/ 	.word	0xfffffffc


//--------------------- .nv.constant4             --------------------------
	.section	.nv.constant4,"a",@progbits
	.align	8
	.align		8
.nv.constant4:
        /*0000*/ 	.dword	__assertfail
	.align		8
        /*0008*/ 	.dword	__unnamed_1
	.align		8
        /*0010*/ 	.dword	_ZN40_INTERNAL_7765f422_4_k_cu_faf525c7_334704cuda3std3__45__cpo5beginE
	.align		8
        /*0018*/ 	.dword	_ZN40_INTERNAL_7765f422_4_k_cu_faf525c7_334704cuda3std3__45__cpo3endE
	.align		8
        /*0020*/ 	.dword	_ZN40_INTERNAL_7765f422_4_k_cu_faf525c7_334704cuda3std3__45__cpo6cbeginE
	.align		8
        /*0028*/ 	.dword	_ZN40_INTERNAL_7765f422_4_k_cu_faf525c7_334704cuda3std3__45__cpo4cendE
	.align		8
        /*0030*/ 	.dword	_ZN40_INTERNAL_7765f422_4_k_cu_faf525c7_334704cuda3std3__442_GLOBAL__N__7765f422_4_k_cu_faf525c7_334706ignoreE
	.align		8
        /*0038*/ 	.dword	_ZN40_INTERNAL_7765f422_4_k_cu_faf525c7_334704cuda3std3__419piecewise_constructE
	.align		8
        /*0040*/ 	.dword	_ZN40_INTERNAL_7765f422_4_k_cu_faf525c7_334704cuda3std3__48in_placeE
	.align		8
        /*0048*/ 	.dword	_ZN40_INTERNAL_7765f422_4_k_cu_faf525c7_334704cuda3std6ranges3__45__cpo4swapE
	.align		8
        /*0050*/ 	.dword	_ZN40_INTERNAL_7765f422_4_k_cu_faf525c7_334704cuda3std6ranges3__45__cpo9iter_moveE
	.align		8
        /*0058*/ 	.dword	_ZN40_INTERNAL_7765f422_4_k_cu_faf525c7_334704cute7productE
	.align		8
        /*0060*/ 	.dword	_ZN40_INTERNAL_7765f422_4_k_cu_faf525c7_334704cute1_E
	.align		8
        /*0068*/ 	.dword	$str$22
	.align		8
        /*0070*/ 	.dword	$str$23


//--------------------- .text._ZN7cutlass13device_kernelINS_4gemm6kernel13GemmUniversalIN4cute5tupleIJiiiiEEENS1_10collective13CollectiveMmaINS1_34MainloopSm90TmaGmmaWarpSpecializedILi2ENS5_IJNS4_1CILi1EEESB_SB_EEENS1_32KernelTmaWarpSpecializedPingpongEEENS5_IJNSA_ILi64EEENSA_ILi128EEESG_EEEfNS5_IJlSB_lEEEfSI_NS4_8TiledMMAINS4_8MMA_AtomIJNS4_4SM904GMMA30MMA_64x128x8_F32TF32TF32_SS_TNILNSM_7ScaleInE1ELSO_1EEEEEENS4_6LayoutISC_NS5_IJNSA_ILi0EEESS_SS_EEEEENS5_IJNS4_10UnderscoreESV_SV_EEEEENS4_13SM90_TMA_LOADENS4_14ComposedLayoutINS4_7SwizzleILi3ELi4ELi3EEENS4_18smem_ptr_flag_bitsILi32EEENSR_INS5_IJNSA_ILi8EEENSA_ILi32EEEEEENS5_IJS15_SB_EEEEEEEvNS4_8identityESY_S19_vS1A_EENS_8epilogue10collective6detail29Sm90TmaWarpSpecializedAdapterINS1D_15DefaultEpilogueIfSI_SI_NS1C_6thread17LinearCombinationIfLi1EffLNS1H_9ScaleType4KindE0ELNS_15FloatRoundStyleE2EfEENS1_15EpilogueDefaultEEEEEvvEEEEvNT_6ParamsE --------------------------
	.section	.text._ZN7cutlass13device_kernelINS_4gemm6kernel13GemmUniversalIN4cute5tupleIJiiiiEEENS1_10collective13CollectiveMmaINS1_34MainloopSm90TmaGmmaWarpSpecializedILi2ENS5_IJNS4_1CILi1EEESB_SB_EEENS1_32KernelTmaWarpSpecializedPingpongEEENS5_IJNSA_ILi64EEENSA_ILi128EEESG_EEEfNS5_IJlSB_lEEEfSI_NS4_8TiledMMAINS4_8MMA_AtomIJNS4_4SM904GMMA30MMA_64x128x8_F32TF32TF32_SS_TNILNSM_7ScaleInE1ELSO_1EEEEEENS4_6LayoutISC_NS5_IJNSA_ILi0EEESS_SS_EEEEENS5_IJNS4_10UnderscoreESV_SV_EEEEENS4_13SM90_TMA_LOADENS4_14ComposedLayoutINS4_7SwizzleILi3ELi4ELi3EEENS4_18smem_ptr_flag_bitsILi32EEENSR_INS5_IJNSA_ILi8EEENSA_ILi32EEEEEENS5_IJS15_SB_EEEEEEEvNS4_8identityESY_S19_vS1A_EENS_8epilogue10collective6detail29Sm90TmaWarpSpecializedAdapterINS1D_15DefaultEpilogueIfSI_SI_NS1C_6thread17LinearCombinationIfLi1EffLNS1H_9ScaleType4KindE0ELNS_15FloatRoundStyleE2EfEENS1_15EpilogueDefaultEEEEEvvEEEEvNT_6ParamsE,"ax",@progbits
	.align	128
.text._ZN7cutlass13device_kernelINS_4gemm6kernel13GemmUniversalIN4cute5tupleIJiiiiEEENS1_10collective13CollectiveMmaINS1_34MainloopSm90TmaGmmaWarpSpecializedILi2ENS5_IJNS4_1CILi1EEESB_SB_EEENS1_32KernelTmaWarpSpecializedPingpongEEENS5_IJNSA_ILi64EEENSA_ILi128EEESG_EEEfNS5_IJlSB_lEEEfSI_NS4_8TiledMMAINS4_8MMA_AtomIJNS4_4SM904GMMA30MMA_64x128x8_F32TF32TF32_SS_TNILNSM_7ScaleInE1ELSO_1EEEEEENS4_6LayoutISC_NS5_IJNSA_ILi0EEESS_SS_EEEEENS5_IJNS4_10UnderscoreESV_SV_EEEEENS4_13SM90_TMA_LOADENS4_14ComposedLayoutINS4_7SwizzleILi3ELi4ELi3EEENS4_18smem_ptr_flag_bitsILi32EEENSR_INS5_IJNSA_ILi8EEENSA_ILi32EEEEEENS5_IJS15_SB_EEEEEEEvNS4_8identityESY_S19_vS1A_EENS_8epilogue10collective6detail29Sm90TmaWarpSpecializedAdapterINS1D_15DefaultEpilogueIfSI_SI_NS1C_6thread17LinearCombinationIfLi1EffLNS1H_9ScaleType4KindE0ELNS_15FloatRoundStyleE2EfEENS1_15EpilogueDefaultEEEEEvvEEEEvNT_6ParamsE:
        .type           _ZN7cutlass13device_kernelINS_4gemm6kernel13GemmUniversalIN4cute5tupleIJiiiiEEENS1_10collective13CollectiveMmaINS1_34MainloopSm90TmaGmmaWarpSpecializedILi2ENS5_IJNS4_1CILi1EEESB_SB_EEENS1_32KernelTmaWarpSpecializedPingpongEEENS5_IJNSA_ILi64EEENSA_ILi128EEESG_EEEfNS5_IJlSB_lEEEfSI_NS4_8TiledMMAINS4_8MMA_AtomIJNS4_4SM904GMMA30MMA_64x128x8_F32TF32TF32_SS_TNILNSM_7ScaleInE1ELSO_1EEEEEENS4_6LayoutISC_NS5_IJNSA_ILi0EEESS_SS_EEEEENS5_IJNS4_10UnderscoreESV_SV_EEEEENS4_13SM90_TMA_LOADENS4_14ComposedLayoutINS4_7SwizzleILi3ELi4ELi3EEENS4_18smem_ptr_flag_bitsILi32EEENSR_INS5_IJNSA_ILi8EEENSA_ILi32EEEEEENS5_IJS15_SB_EEEEEEEvNS4_8identityESY_S19_vS1A_EENS_8epilogue10collective6detail29Sm90TmaWarpSpecializedAdapterINS1D_15DefaultEpilogueIfSI_SI_NS1C_6thread17LinearCombinationIfLi1EffLNS1H_9ScaleType4KindE0ELNS_15FloatRoundStyleE2EfEENS1_15EpilogueDefaultEEEEEvvEEEEvNT_6ParamsE,@function
        .size           _ZN7cutlass13device_kernelINS_4gemm6kernel13GemmUniversalIN4cute5tupleIJiiiiEEENS1_10collective13CollectiveMmaINS1_34MainloopSm90TmaGmmaWarpSpecializedILi2ENS5_IJNS4_1CILi1EEESB_SB_EEENS1_32KernelTmaWarpSpecializedPingpongEEENS5_IJNSA_ILi64EEENSA_ILi128EEESG_EEEfNS5_IJlSB_lEEEfSI_NS4_8TiledMMAINS4_8MMA_AtomIJNS4_4SM904GMMA30MMA_64x128x8_F32TF32TF32_SS_TNILNSM_7ScaleInE1ELSO_1EEEEEENS4_6LayoutISC_NS5_IJNSA_ILi0EEESS_SS_EEEEENS5_IJNS4_10UnderscoreESV_SV_EEEEENS4_13SM90_TMA_LOADENS4_14ComposedLayoutINS4_7SwizzleILi3ELi4ELi3EEENS4_18smem_ptr_flag_bitsILi32EEENSR_INS5_IJNSA_ILi8EEENSA_ILi32EEEEEENS5_IJS15_SB_EEEEEEEvNS4_8identityESY_S19_vS1A_EENS_8epilogue10collective6detail29Sm90TmaWarpSpecializedAdapterINS1D_15DefaultEpilogueIfSI_SI_NS1C_6thread17LinearCombinationIfLi1EffLNS1H_9ScaleType4KindE0ELNS_15FloatRoundStyleE2EfEENS1_15EpilogueDefaultEEEEEvvEEEEvNT_6ParamsE,(.L_x_192 - _ZN7cutlass13device_kernelINS_4gemm6kernel13GemmUniversalIN4cute5tupleIJiiiiEEENS1_10collective13CollectiveMmaINS1_34MainloopSm90TmaGmmaWarpSpecializedILi2ENS5_IJNS4_1CILi1EEESB_SB_EEENS1_32KernelTmaWarpSpecializedPingpongEEENS5_IJNSA_ILi64EEENSA_ILi128EEESG_EEEfNS5_IJlSB_lEEEfSI_NS4_8TiledMMAINS4_8MMA_AtomIJNS4_4SM904GMMA30MMA_64x128x8_F32TF32TF32_SS_TNILNSM_7ScaleInE1ELSO_1EEEEEENS4_6LayoutISC_NS5_IJNSA_ILi0EEESS_SS_EEEEENS5_IJNS4_10UnderscoreESV_SV_EEEEENS4_13SM90_TMA_LOADENS4_14ComposedLayoutINS4_7SwizzleILi3ELi4ELi3EEENS4_18smem_ptr_flag_bitsILi32EEENSR_INS5_IJNSA_ILi8EEENSA_ILi32EEEEEENS5_IJS15_SB_EEEEEEEvNS4_8identityESY_S19_vS1A_EENS_8epilogue10collective6detail29Sm90TmaWarpSpecializedAdapterINS1D_15DefaultEpilogueIfSI_SI_NS1C_6thread17LinearCombinationIfLi1EffLNS1H_9ScaleType4KindE0ELNS_15FloatRoundStyleE2EfEENS1_15EpilogueDefaultEEEEEvvEEEEvNT_6ParamsE)
        .other          _ZN7cutlass13device_kernelINS_4gemm6kernel13GemmUniversalIN4cute5tupleIJiiiiEEENS1_10collective13CollectiveMmaINS1_34MainloopSm90TmaGmmaWarpSpecializedILi2ENS5_IJNS4_1CILi1EEESB_SB_EEENS1_32KernelTmaWarpSpecializedPingpongEEENS5_IJNSA_ILi64EEENSA_ILi128EEESG_EEEfNS5_IJlSB_lEEEfSI_NS4_8TiledMMAINS4_8MMA_AtomIJNS4_4SM904GMMA30MMA_64x128x8_F32TF32TF32_SS_TNILNSM_7ScaleInE1ELSO_1EEEEEENS4_6LayoutISC_NS5_IJNSA_ILi0EEESS_SS_EEEEENS5_IJNS4_10UnderscoreESV_SV_EEEEENS4_13SM90_TMA_LOADENS4_14ComposedLayoutINS4_7SwizzleILi3ELi4ELi3EEENS4_18smem_ptr_flag_bitsILi32EEENSR_INS5_IJNSA_ILi8EEENSA_ILi32EEEEEENS5_IJS15_SB_EEEEEEEvNS4_8identityESY_S19_vS1A_EENS_8epilogue10collective6detail29Sm90TmaWarpSpecializedAdapterINS1D_15DefaultEpilogueIfSI_SI_NS1C_6thread17LinearCombinationIfLi1EffLNS1H_9ScaleType4KindE0ELNS_15FloatRoundStyleE2EfEENS1_15EpilogueDefaultEEEEEvvEEEEvNT_6ParamsE,@"STO_CUDA_ENTRY STV_DEFAULT"
_ZN7cutlass13device_kernelINS_4gemm6kernel13GemmUniversalIN4cute5tupleIJiiiiEEENS1_10collective13CollectiveMmaINS1_34MainloopSm90TmaGmmaWarpSpecializedILi2ENS5_IJNS4_1CILi1EEESB_SB_EEENS1_32KernelTmaWarpSpecializedPingpongEEENS5_IJNSA_ILi64EEENSA_ILi128EEESG_EEEfNS5_IJlSB_lEEEfSI_NS4_8TiledMMAINS4_8MMA_AtomIJNS4_4SM904GMMA30MMA_64x128x8_F32TF32TF32_SS_TNILNSM_7ScaleInE1ELSO_1EEEEEENS4_6LayoutISC_NS5_IJNSA_ILi0EEESS_SS_EEEEENS5_IJNS4_10UnderscoreESV_SV_EEEEENS4_13SM90_TMA_LOADENS4_14ComposedLayoutINS4_7SwizzleILi3ELi4ELi3EEENS4_18smem_ptr_flag_bitsILi32EEENSR_INS5_IJNSA_ILi8EEENSA_ILi32EEEEEENS5_IJS15_SB_EEEEEEEvNS4_8identityESY_S19_vS1A_EENS_8epilogue10collective6detail29Sm90TmaWarpSpecializedAdapterINS1D_15DefaultEpilogueIfSI_SI_NS1C_6thread17LinearCombinationIfLi1EffLNS1H_9ScaleType4KindE0ELNS_15FloatRoundStyleE2EfEENS1_15EpilogueDefaultEEEEEvvEEEEvNT_6ParamsE:
[----:B------:R-:W0:Y:S01]  /*0000*/  LDC R1, c[0x0][0x28] ;  /* 0x00000a00ff017b82 */ /* 0x000e220000000800 */
[----:B------:R-:W1:Y:S01]  /*0010*/  S2R R4, SR_TID.X ;  /* 0x0000000000047919 */ /* 0x000e620000002100 */
[----:B------:R-:W-:Y:S01]  /*0020*/  ELECT P0, URZ, PT ;  /* 0x00000000003f782f */ /* 0x000fe20003800000 */
[----:B------:R-:W-:Y:S01]  /*0030*/  BSSY B0, `(.L_x_0) ;  /* 0x0000014000007945 */ /* 0x000fe20003800000 */
[----:B-1----:R-:W-:-:S05]  /*0040*/  SHF.R.U32.HI R0, RZ, 0x5, R4 ;  /* 0x00000005ff007819 */ /* 0x002fca0000011604 */
[----:B------:R-:W1:Y:S02]  /*0050*/  SHFL.IDX PT, R2, R0, RZ, 0x1f ;  /* 0x00001fff00027589 */ /* 0x000e6400000e0000 */
[----:B-1----:R-:W-:Y:S02]  /*0060*/  R2UR UR8, R2 ;  /* 0x00000000020872ca */ /* 0x002fe400000e0000 */
[----:B------:R-:W-:-:S05]  /*0070*/  SHF.R.U32.HI R2, RZ, 0x7, R4 ;  /* 0x00000007ff027819 */ /* 0x000fca0000011604 */
[----:B------:R1:W2:Y:S06]  /*0080*/  SHFL.IDX PT, R3, R2, RZ, 0x1f ;  /* 0x00001fff02037589 */ /* 0x0002ac00000e0000 */
[----:B------:R-:W-:Y:S02]  /*0090*/  USHF.R.S32.HI UR4, URZ, 0x1f, UR8 ;  /* 0x0000001f3f047899 */ /* 0x000fe40008011408 */
[----:B------:R-:W-:Y:S02]  /*00a0*/  ISETP.NE.OR P0, PT, RZ, UR8, !P0 ;  /* 0x00000008ff007c0c */ /* 0x000fe4000c705670 */
[----:B------:R-:W-:-:S04]  /*00b0*/  ULEA.HI UR4, UR4, UR8, URZ, 0x2 ;  /* 0x0000000804047291 */ /* 0x000fc8000f8f103f */
[----:B------:R-:W-:-:S04]  /*00c0*/  ULOP3.LUT UR4, UR4, 0xfffffffc, URZ, 0xc0, !UPT ;  /* 0xfffffffc04047892 */ /* 0x000fc8000f8ec03f */
[----:B------:R-:W-:-:S03]  /*00d0*/  UIADD3 UR8, UR8, -UR4, URZ ;  /* 0x8000000408087290 */ /* 0x000fc6000fffe03f */
[----:B01----:R-:W-:Y:S09]  /*00e0*/  @P0 BRA `(.L_x_1) ;  /* 0x0000000000200947 */ /* 0x003ff20003800000 */
[----:B------:R-:W-:Y:S02]  /*00f0*/  ULDC.64 UR4, c[0x0][0x198] ;  /* 0x0000660000047ab9 */ /* 0x000fe40000000a00 */
[----:B------:R-:W-:Y:S02]  /*0100*/  UIADD3 UR6, UP0, UR4, 0xf0, URZ ;  /* 0x000000f004067890 */ /* 0x000fe4000ff1e03f */
[----:B------:R-:W-:Y:S02]  /*0110*/  UIADD3 UR4, UP1, UR4, 0x1f0, URZ ;  /* 0x000001f004047890 */ /* 0x000fe4000ff3e03f */
[----:B------:R-:W-:Y:S02]  /*0120*/  UIADD3.X UR7, URZ, UR5, URZ, UP0, !UPT ;  /* 0x000000053f077290 */ /* 0x000fe400087fe43f */
[----:B------:R-:W-:-:S07]  /*0130*/  UIADD3.X UR5, URZ, UR5, URZ, UP1, !UPT ;  /* 0x000000053f057290 */ /* 0x000fce0008ffe43f */
[----:B------:R0:W-:Y:S02]  /*0140*/  UTMACCTL.PF [UR6] ;  /* 0x00000000060079b9 */ /* 0x0001e40008040000 */
[----:B------:R0:W-:Y:S02]  /*0150*/  UTMACCTL.PF [UR4] ;  /* 0x00000000040079b9 */ /* 0x0001e40008040000 */
[----:B0-----:R-:W-:Y:S01]  /*0160*/  NOP ;  /* 0x0000000000007918 */ /* 0x001fe20000000000 */
.L_x_1:
[----:B------:R-:W-:Y:S05]  /*0170*/  BSYNC B0 ;  /* 0x0000000000007941 */ /* 0x000fea0003800000 */
.L_x_0:
[----:B------:R-:W0:Y:S01]  /*0180*/  SHFL.IDX PT, R5, R0, RZ, 0x1f ;  /* 0x00001fff00057589 */ /* 0x000e2200000e0000 */
[----:B--2---:R-:W-:Y:S01]  /*0190*/  R2UR UR15, R3 ;  /* 0x00000000030f72ca */ /* 0x004fe200000e0000 */
[----:B------:R-:W-:-:S04]  /*01a0*/  UISETP.NE.AND UP0, UPT, UR8, 0x3, UPT ;  /* 0x000000030800788c */ /* 0x000fc8000bf05270 */
[----:B------:R-:W-:-:S08]  /*01b0*/  UISETP.EQ.OR UP0, UPT, UR8, URZ, !UP0 ;  /* 0x0000003f0800728c */ /* 0x000fd0000c702670 */
[----:B------:R-:W-:Y:S02]  /*01c0*/  UIADD3 UR18, UR15, -0x1, URZ ;  /* 0xffffffff0f127890 */ /* 0x000fe4000fffe03f */
[----:B------:R-:W-:Y:S02]  /*01d0*/  UISETP.EQ.AND UP0, UPT, UR15, URZ, UP0 ;  /* 0x0000003f0f00728c */ /* 0x000fe40008702270 */
[----:B------:R-:W-:Y:S02]  /*01e0*/  UISETP.GE.U32.AND UP1, UPT, UR18, 0x2, UPT ;  /* 0x000000021200788c */ /* 0x000fe4000bf26070 */
[----:B------:R-:W-:Y:S01]  /*01f0*/  USEL UR39, URZ, 0x1, !UP0 ;  /* 0x000000013f277887 */ /* 0x000fe2000c000000 */
[----:B0-----:R-:W-:-:S03]  /*0200*/  ISETP.NE.AND P0, PT, R5, RZ, PT ;  /* 0x000000ff0500720c */ /* 0x001fc60003f05270 */
[----:B------:R-:W-:-:S10]  /*0210*/  USEL UR39, UR39, 0x2, UP1 ;  /* 0x0000000227277887 */ /* 0x000fd40008800000 */
[----:B------:R-:W-:Y:S05]  /*0220*/  @P0 BRA `(.L_x_2) ;  /* 0x0000000000480947 */ /* 0x000fea0003800000 */
[----:B------:R-:W0:Y:S01]  /*0230*/  S2UR UR9, SR_CgaCtaId ;  /* 0x00000000000979c3 */ /* 0x000e220000008800 */
[----:B------:R-:W-:Y:S01]  /*0240*/  UMOV UR4, 0x400 ;  /* 0x0000040000047882 */ /* 0x000fe20000000000 */
[----:B------:R-:W-:Y:S01]  /*0250*/  UMOV UR5, 0x1 ;  /* 0x0000000100057882 */ /* 0x000fe20000000000 */
[----:B------:R-:W-:Y:S01]  /*0260*/  UMOV UR6, 0x80 ;  /* 0x0000008000067882 */ /* 0x000fe20000000000 */
[----:B------:R-:W-:Y:S01]  /*0270*/  ELECT P0, URZ, PT ;  /* 0x00000000003f782f */ /* 0x000fe20003800000 */
[----:B------:R-:W-:-:S04]  /*0280*/  UIADD3 UR6, -UR6, 0x100000, URZ ;  /* 0x0010000006067890 */ /* 0x000fc8000fffe13f */
[----:B------:R-:W-:Y:S02]  /*0290*/  USHF.L.U32 UR7, UR6, 0xb, URZ ;  /* 0x0000000b06077899 */ /* 0x000fe4000800063f */
[----:B------:R-:W-:Y:S02]  /*02a0*/  USHF.L.U32 UR6, UR6, 0x1, URZ ;  /* 0x0000000106067899 */ /* 0x000fe4000800063f */
[----:B0-----:R-:W-:Y:S02]  /*02b0*/  ULEA UR9, UR9, UR4, 0x18 ;  /* 0x0000000409097291 */ /* 0x001fe4000f8ec03f */
[----:B------:R-:W-:-:S04]  /*02c0*/  UIADD3 UR4, -UR5, 0x100000, URZ ;  /* 0x0010000005047890 */ /* 0x000fc8000fffe13f */
[----:B------:R-:W-:Y:S02]  /*02d0*/  USHF.L.U32 UR5, UR4, 0xb, URZ ;  /* 0x0000000b04057899 */ /* 0x000fe4000800063f */
[----:B------:R-:W-:Y:S01]  /*02e0*/  USHF.L.U32 UR4, UR4, 0x1, URZ ;  /* 0x0000000104047899 */ /* 0x000fe2000800063f */
[----:B------:R-:W0:Y:S11]  /*02f0*/  FENCE.VIEW.ASYNC.S ;  /* 0x00000000000073c6 */ /* 0x000e360000000000 */
[----:B0-----:R0:W1:Y:S01]  /*0300*/  SYNCS.EXCH.64 URZ, [UR9], UR4 ;  /* 0x00000004093f75b2 */ /* 0x0010620008000100 */
[----:B------:R0:W2:Y:S01]  /*0310*/  SYNCS.EXCH.64 URZ, [UR9+0x10], UR6 ;  /* 0x00001006093f75b2 */ /* 0x0000a20008000100 */
[----:B------:R0:W3:Y:S01]  /*0320*/  SYNCS.EXCH.64 URZ, [UR9+0x8], UR4 ;  /* 0x00000804093f75b2 */ /* 0x0000e20008000100 */
[----:B------:R0:W4:Y:S01]  /*0330*/  SYNCS.EXCH.64 URZ, [UR9+0x18], UR6 ;  /* 0x00001806093f75b2 */ /* 0x0001220008000100 */
[----:B------:R-:W-:Y:S01]  /*0340*/  NOP ;  /* 0x0000000000007918 */ /* 0x000fe20000000000 */
.L_x_2:
[----:B------:R-:W5:Y:S01]  /*0350*/  SHFL.IDX PT, R5, R0, RZ, 0x1f ;  /* 0x00001fff00057589 */ /* 0x000f6200000e0000 */
[----:B------:R-:W-:Y:S01]  /*0360*/  ELECT P0, URZ, PT ;  /* 0x00000000003f782f */ /* 0x000fe20003800000 */
[----:B------:R-:W-:Y:S01]  /*0370*/  NOP ;  /* 0x0000000000007918 */ /* 0x000fe20000000000 */
[----:B------:R-:W-:Y:S01]  /*0380*/  ELECT P1, URZ, PT ;  /* 0x00000000003f782f */ /* 0x000fe20003820000 */
[----:B------:R-:W1:Y:S01]  /*0390*/  SHFL.IDX PT, R3, R0, RZ, 0x1f ;  /* 0x00001fff00037589 */ /* 0x000e6200000e0000 */
[----:B0-----:R-:W-:Y:S01]  /*03a0*/  UMOV UR4, 0x20 ;  /* 0x0000002000047882 */ /* 0x001fe20000000000 */
[----:B------:R-:W-:Y:S01]  /*03b0*/  UMOV UR12, 0x80 ;  /* 0x00000080000c7882 */ /* 0x000fe20000000000 */
[----:B------:R-:W-:Y:S01]  /*03c0*/  NOP ;  /* 0x0000000000007918 */ /* 0x000fe20000000000 */
[----:B------:R0:W0:Y:S01]  /*03d0*/  SHFL.IDX PT, R95, R2, RZ, 0x1f ;  /* 0x00001fff025f7589 */ /* 0x00002200000e0000 */
[----:B------:R-:W-:Y:S01]  /*03e0*/  ULDC.64 UR52, c[0x0][0x208] ;  /* 0x0000820000347ab9 */ /* 0x000fe20000000a00 */
[----:B-----5:R-:W-:-:S02]  /*03f0*/  ISETP.NE.OR P0, PT, R5, RZ, !P0 ;  /* 0x000000ff0500720c */ /* 0x020fc40004705670 */
[----:B-1----:R-:W-:Y:S02]  /*0400*/  ISETP.NE.OR P1, PT, R3, RZ, !P1 ;  /* 0x000000ff0300720c */ /* 0x002fe40004f25670 */
[----:B------:R-:W-:-:S04]  /*0410*/  SHF.R.S32.HI R3, RZ, 0x1f, R4 ;  /* 0x0000001fff037819 */ /* 0x000fc80000011404 */
[----:B------:R-:W-:-:S05]  /*0420*/  LEA.HI R3, R3, R4, RZ, 0x7 ;  /* 0x0000000403037211 */ /* 0x000fca00078f38ff */
[----:B------:R-:W-:Y:S01]  /*0430*/  VOTEU.ALL UP0, P0 ;  /* 0x00000000003f7886 */ /* 0x000fe20000000000 */
[----:B------:R-:W-:Y:S01]  /*0440*/  LOP3.LUT R3, R3, 0xffffff80, RZ, 0xc0, !PT ;  /* 0xffffff8003037812 */ /* 0x000fe200078ec0ff */
[----:B------:R-:W-:-:S03]  /*0450*/  VOTEU.ALL UP1, P1 ;  /* 0x00000000003f7886 */ /* 0x000fc60000820000 */
[----:B------:R-:W1:Y:S01]  /*0460*/  @!UP0 S2UR UR7, SR_CgaCtaId ;  /* 0x00000000000789c3 */ /* 0x000e620000008800 */
[----:B------:R-:W-:Y:S01]  /*0470*/  @!UP0 UMOV UR6, 0x400 ;  /* 0x0000040000068882 */ /* 0x000fe20000000000 */
[----:B------:R-:W-:-:S04]  /*0480*/  @!UP0 UIADD3 UR4, -UR4, 0x100000, URZ ;  /* 0x0010000004048890 */ /* 0x000fc8000fffe13f */
[----:B------:R-:W-:Y:S02]  /*0490*/  @!UP0 USHF.L.U32 UR5, UR4, 0xb, URZ ;  /* 0x0000000b04058899 */ /* 0x000fe4000800063f */
[----:B------:R-:W-:Y:S01]  /*04a0*/  @!UP0 USHF.L.U32 UR4, UR4, 0x1, URZ ;  /* 0x0000000104048899 */ /* 0x000fe2000800063f */
[----:B------:R-:W-:Y:S01]  /*04b0*/  IMAD.IADD R3, R4, 0x1, -R3 ;  /* 0x0000000104037824 */ /* 0x000fe200078e0a03 */
[----:B------:R-:W-:Y:S01]  /*04c0*/  @!UP1 UMOV UR10, 0x400 ;  /* 0x00000400000a9882 */ /* 0x000fe20000000000 */
[----:B------:R-:W-:Y:S01]  /*04d0*/  VOTEU.ALL UP2, P1 ;  /* 0x00000000003f7886 */ /* 0x000fe20000840000 */
[----:B------:R-:W-:Y:S01]  /*04e0*/  VOTEU.ALL UP3, P1 ;  /* 0x00000000003f7886 */ /* 0x000fe20000860000 */
[----:B------:R-:W-:Y:S01]  /*04f0*/  VOTEU.ALL UP4, P1 ;  /* 0x00000000003f7886 */ /* 0x000fe20000880000 */
[----:B------:R-:W5:Y:S01]  /*0500*/  @!UP1 S2UR UR11, SR_CgaCtaId ;  /* 0x00000000000b99c3 */ /* 0x000f620000008800 */
[----:B------:R-:W-:Y:S01]  /*0510*/  VOTEU.ALL UP5, P1 ;  /* 0x00000000003f7886 */ /* 0x000fe200008a0000 */
[----:B------:R-:W-:Y:S01]  /*0520*/  ISETP.NE.AND P1, PT, RZ, UR15, PT ;  /* 0x0000000fff007c0c */ /* 0x000fe2000bf25270 */
[----:B-1----:R-:W-:-:S02]  /*0530*/  @!UP0 ULEA UR9, UR7, UR6, 0x18 ;  /* 0x0000000607098291 */ /* 0x002fc4000f8ec03f */
[----:B------:R-:W-:-:S04]  /*0540*/  @!UP1 UIADD3 UR6, -UR12, 0x100000, URZ ;  /* 0x001000000c069890 */ /* 0x000fc8000fffe13f */
[----:B------:R-:W-:Y:S02]  /*0550*/  @!UP1 USHF.L.U32 UR7, UR6, 0xb, URZ ;  /* 0x0000000b06079899 */ /* 0x000fe4000800063f */
[----:B------:R-:W-:Y:S01]  /*0560*/  @!UP1 USHF.L.U32 UR6, UR6, 0x1, URZ ;  /* 0x0000000106069899 */ /* 0x000fe2000800063f */
[----:B------:R-:W-:Y:S01]  /*0570*/  VOTEU.ALL UP0, P0 ;  /* 0x00000000003f7886 */ /* 0x000fe20000000000 */
[----:B-----5:R-:W-:Y:S01]  /*0580*/  @!UP1 ULEA UR10, UR11, UR10, 0x18 ;  /* 0x0000000a0b0a9291 */ /* 0x020fe2000f8ec03f */
[----:B------:R-:W-:Y:S01]  /*0590*/  VOTEU.ALL UP1, P0 ;  /* 0x00000000003f7886 */ /* 0x000fe20000020000 */
[----:B------:R-:W1:Y:S02]  /*05a0*/  FENCE.VIEW.ASYNC.S ;  /* 0x00000000000073c6 */ /* 0x000e640000000000 */
[----:B-1----:R-:W2:Y:S02]  /*05b0*/  @!UP0 SYNCS.EXCH.64 URZ, [UR9+0x50], UR4 ;  /* 0x00005004093f85b2 */ /* 0x002ea40008000100 */
[----:B------:R1:W2:Y:S01]  /*05c0*/  @!UP1 SYNCS.EXCH.64 URZ, [UR9+0x58], UR4 ;  /* 0x00005804093f95b2 */ /* 0x0002a20008000100 */
[----:B------:R-:W-:Y:S01]  /*05d0*/  NOP ;  /* 0x0000000000007918 */ /* 0x000fe20000000000 */
[----:B-1----:R-:W-:-:S02]  /*05e0*/  ULDC.64 UR4, c[0x0][0x598] ;  /* 0x0001660000047ab9 */ /* 0x002fc40000000a00 */
[----:B------:R-:W-:Y:S02]  /*05f0*/  ISETP.NE.U32.AND P0, PT, RZ, UR4, PT ;  /* 0x00000004ff007c0c */ /* 0x000fe4000bf05070 */
[----:B------:R1:W2:Y:S02]  /*0600*/  @!UP2 SYNCS.EXCH.64 URZ, [UR10+0x30], UR6 ;  /* 0x000030060a3fa5b2 */ /* 0x0002a40008000100 */
[----:B------:R-:W-:Y:S01]  /*0610*/  ISETP.NE.AND.EX P0, PT, RZ, UR5, PT, P0 ;  /* 0x00000005ff007c0c */ /* 0x000fe2000bf05300 */
[----:B------:R1:W2:Y:S01]  /*0620*/  @!UP3 SYNCS.EXCH.64 URZ, [UR10+0x38], UR6 ;  /* 0x000038060a3fb5b2 */ /* 0x0002a20008000100 */
[----:B------:R1:W2:Y:S01]  /*0630*/  @!UP4 SYNCS.EXCH.64 URZ, [UR10+0x40], UR6 ;  /* 0x000040060a3fc5b2 */ /* 0x0002a20008000100 */
[----:B------:R1:W2:Y:S01]  /*0640*/  @!UP5 SYNCS.EXCH.64 URZ, [UR10+0x48], UR6 ;  /* 0x000048060a3fd5b2 */ /* 0x0002a20008000100 */
[----:B------:R-:W-:Y:S01]  /*0650*/  NOP ;  /* 0x0000000000007918 */ /* 0x000fe20000000000 */
[----:B--234-:R-:W-:Y:S08]  /*0660*/  BAR.SYNC.DEFER_BLOCKING 0x0 ;  /* 0x0000000000007b1d */ /* 0x01cff00000010000 */
[----:B01----:R-:W-:Y:S05]  /*0670*/  @!P0 BRA `(.L_x_3) ;  /* 0x00000000001c8947 */ /* 0x003fea0003800000 */
[----:B------:R-:W0:Y:S02]  /*0680*/  LDC.64 R6, c[0x0][0x598] ;  /* 0x00016600ff067b82 */ /* 0x000e240000000a00 */
[----:B0-----:R-:W2:Y:S02]  /*0690*/  LDG.E.64 R6, desc[UR52][R6.64] ;  /* 0x0000003406067981 */ /* 0x001ea4000c1e1b00 */
[----:B--2---:R-:W-:-:S04]  /*06a0*/  ISETP.NE.U32.AND P0, PT, R6, RZ, PT ;  /* 0x000000ff0600720c */ /* 0x004fc80003f05070 */
[----:B------:R-:W-:-:S13]  /*06b0*/  ISETP.NE.AND.EX P0, PT, R7, RZ, PT, P0 ;  /* 0x000000ff0700720c */ /* 0x000fda0003f05300 */
[----:B------:R-:W-:Y:S05]  /*06c0*/  @!P0 BRA `(.L_x_3) ;  /* 0x0000000000088947 */ /* 0x000fea0003800000 */
[----:B------:R1:W5:Y:S01]  /*06d0*/  LD.E R22, desc[UR52][R6.64] ;  /* 0x0000003406167980 */ /* 0x000362000c101900 */
[----:B------:R-:W-:Y:S05]  /*06e0*/  BRA `(.L_x_4) ;  /* 0x0000000000247947 */ /* 0x000fea0003800000 */
.L_x_3:
[----:B------:R-:W-:Y:S02]  /*06f0*/  ULDC.64 UR4, c[0x0][0x588] ;  /* 0x0001620000047ab9 */ /* 0x000fe40000000a00 */
[----:B------:R-:W-:-:S04]  /*0700*/  ISETP.NE.U32.AND P0, PT, RZ, UR4, PT ;  /* 0x00000004ff007c0c */ /* 0x000fc8000bf05070 */
[----:B------:R-:W-:-:S13]  /*0710*/  ISETP.NE.AND.EX P0, PT, RZ, UR5, PT, P0 ;  /* 0x00000005ff007c0c */ /* 0x000fda000bf05300 */
[----:B------:R-:W-:Y:S05]  /*0720*/  @!P0 BRA `(.L_x_5) ;  /* 0x00000000000c8947 */ /* 0x000fea0003800000 */
[----:B------:R-:W0:Y:S02]  /*0730*/  LDC.64 R22, c[0x0][0x588] ;  /* 0x00016200ff167b82 */ /* 0x000e240000000a00 */
[----:B0-----:R0:W5:Y:S01]  /*0740*/  LDG.E R22, desc[UR52][R22.64] ;  /* 0x0000003416167981 */ /* 0x001162000c1e1900 */
[----:B------:R-:W-:Y:S05]  /*0750*/  BRA `(.L_x_4) ;  /* 0x0000000000087947 */ /* 0x000fea0003800000 */
.L_x_5:
[----:B------:R-:W-:Y:S02]  /*0760*/  ULDC UR4, c[0x0][0x580] ;  /* 0x0001600000047ab9 */ /* 0x000fe40000000800 */
[----:B------:R-:W-:-:S07]  /*0770*/  IMAD.U32 R22, RZ, RZ, UR4 ;  /* 0x00000004ff167e24 */ /* 0x000fce000f8e00ff */
.L_x_4:
[----:B------:R-:W-:Y:S02]  /*0780*/  ULDC.64 UR4, c[0x0][0x5a0] ;  /* 0x0001680000047ab9 */ /* 0x000fe40000000a00 */
[----:B------:R-:W-:-:S04]  /*0790*/  ISETP.NE.U32.AND P0, PT, RZ, UR4, PT ;  /* 0x00000004ff007c0c */ /* 0x000fc8000bf05070 */
[----:B------:R-:W-:-:S13]  /*07a0*/  ISETP.NE.AND.EX P0, PT, RZ, UR5, PT, P0 ;  /* 0x00000005ff007c0c */ /* 0x000fda000bf05300 */
[----:B------:R-:W-:Y:S05]  /*07b0*/  @!P0 BRA `(.L_x_6) ;  /* 0x00000000001c8947 */ /* 0x000fea0003800000 */
[----:B-1----:R-:W1:Y:S02]  /*07c0*/  LDC.64 R6, c[0x0][0x5a0] ;  /* 0x00016800ff067b82 */ /* 0x002e640000000a00 */
[----:B-1----:R-:W2:Y:S02]  /*07d0*/  LDG.E.64 R6, desc[UR52][R6.64] ;  /* 0x0000003406067981 */ /* 0x002ea4000c1e1b00 */
[----:B--2---:R-:W-:-:S04]  /*07e0*/  ISETP.NE.U32.AND P0, PT, R6, RZ, PT ;  /* 0x000000ff0600720c */ /* 0x004fc80003f05070 */
[----:B------:R-:W-:-:S13]  /*07f0*/  ISETP.NE.AND.EX P0, PT, R7, RZ, PT, P0 ;  /* 0x000000ff0700720c */ /* 0x000fda0003f05300 */
[----:B------:R-:W-:Y:S05]  /*0800*/  @!P0 BRA `(.L_x_6) ;  /* 0x0000000000088947 */ /* 0x000fea0003800000 */
[----:B0-----:R2:W5:Y:S01]  /*0810*/  LD.E R23, desc[UR52][R6.64] ;  /* 0x0000003406177980 */ /* 0x001562000c101900 */
[----:B------:R-:W-:Y:S05]  /*0820*/  BRA `(.L_x_7) ;  /* 0x0000000000247947 */ /* 0x000fea0003800000 */
.L_x_6:
[----:B------:R-:W-:Y:S02]  /*0830*/  ULDC.64 UR4, c[0x0][0x590] ;  /* 0x0001640000047ab9 */ /* 0x000fe40000000a00 */
[----:B------:R-:W-:-:S04]  /*0840*/  ISETP.NE.U32.AND P0, PT, RZ, UR4, PT ;  /* 0x00000004ff007c0c */ /* 0x000fc8000bf05070 */
[----:B------:R-:W-:-:S13]  /*0850*/  ISETP.NE.AND.EX P0, PT, RZ, UR5, PT, P0 ;  /* 0x00000005ff007c0c */ /* 0x000fda000bf05300 */
[----:B------:R-:W-:Y:S05]  /*0860*/  @!P0 BRA `(.L_x_8) ;  /* 0x00000000000c8947 */ /* 0x000fea0003800000 */
[----:B-1----:R-:W0:Y:S02]  /*0870*/  LDC.64 R6, c[0x0][0x590] ;  /* 0x00016400ff067b82 */ /* 0x002e240000000a00 */
[----:B0-----:R0:W5:Y:S01]  /*0880*/  LDG.E R23, desc[UR52][R6.64] ;  /* 0x0000003406177981 */ /* 0x001162000c1e1900 */
[----:B------:R-:W-:Y:S05]  /*0890*/  BRA `(.L_x_7) ;  /* 0x0000000000087947 */ /* 0x000fea0003800000 */
.L_x_8:
[----:B------:R-:W-:Y:S02]  /*08a0*/  ULDC UR4, c[0x0][0x584] ;  /* 0x0001610000047ab9 */ /* 0x000fe40000000800 */
[----:B0-----:R-:W-:-:S07]  /*08b0*/  IMAD.U32 R23, RZ, RZ, UR4 ;  /* 0x00000004ff177e24 */ /* 0x001fce000f8e00ff */
.L_x_7:
[----:B------:R-:W3:Y:S01]  /*08c0*/  S2UR UR10, SR_CTAID.Y ;  /* 0x00000000000a79c3 */ /* 0x000ee20000002600 */
[----:B------:R-:W-:Y:S01]  /*08d0*/  ULDC UR5, c[0x0][0x65c] ;  /* 0x0001970000057ab9 */ /* 0x000fe20000000800 */
[----:B------:R-:W-:Y:S01]  /*08e0*/  UISETP.NE.AND UP0, UPT, UR15, 0x2, UPT ;  /* 0x000000020f00788c */ /* 0x000fe2000bf05270 */
[----:B------:R-:W-:Y:S01]  /*08f0*/  IMAD.MOV.U32 R18, RZ, RZ, -0x1 ;  /* 0xffffffffff127424 */ /* 0x000fe200078e00ff */
[----:B------:R-:W-:Y:S01]  /*0900*/  UISETP.NE.AND UP2, UPT, UR5, 0x1, UPT ;  /* 0x000000010500788c */ /* 0x000fe2000bf45270 */
[----:B------:R-:W-:Y:S02]  /*0910*/  IMAD.MOV.U32 R2, RZ, RZ, -0x1 ;  /* 0xffffffffff027424 */ /* 0x000fe400078e00ff */
[----:B------:R-:W-:Y:S01]  /*0920*/  IMAD.MOV.U32 R19, RZ, RZ, -0x1 ;  /* 0xffffffffff137424 */ /* 0x000fe200078e00ff */
[----:B------:R-:W4:Y:S01]  /*0930*/  S2UR UR4, SR_CTAID.X ;  /* 0x00000000000479c3 */ /* 0x000f220000002500 */
[----:B------:R-:W-:-:S06]  /*0940*/  UP2UR UR45, UPR, URZ, 0x4 ;  /* 0x000000043f2d7883 */ /* 0x000fcc0008000000 */
[----:B------:R-:W-:Y:S01]  /*0950*/  @UP2 ULDC UR12, c[0x0][0x10] ;  /* 0x00000400000c2ab9 */ /* 0x000fe20000000800 */
[----:B------:R-:W-:Y:S01]  /*0960*/  @UP2 UMOV UR7, URZ ;  /* 0x0000003f00072c82 */ /* 0x000fe20008000000 */
[----:B------:R-:W-:Y:S01]  /*0970*/  @UP2 UMOV UR5, URZ ;  /* 0x0000003f00052c82 */ /* 0x000fe20008000000 */
[----:B012---:R-:W0:Y:S01]  /*0980*/  LDC.64 R6, c[0x0][0x650] ;  /* 0x00019400ff067b82 */ /* 0x007e220000000a00 */
[----:B---3--:R-:W-:Y:S02]  /*0990*/  @UP2 UMOV UR9, UR10 ;  /* 0x0000000a00092c82 */ /* 0x008fe40008000000 */
[----:B------:R-:W-:Y:S01]  /*09a0*/  @UP2 UMOV UR6, UR9 ;  /* 0x0000000900062c82 */ /* 0x000fe20008000000 */
[----:B------:R-:W-:Y:S01]  /*09b0*/  @!UP2 UMOV UR9, UR10 ;  /* 0x0000000a0009ac82 */ /* 0x000fe20008000000 */
[----:B----4-:R-:W-:-:S03]  /*09c0*/  @UP2 UIMAD.WIDE.U32 UR12, UR4, UR12, UR6 ;  /* 0x0000000c040c22a5 */ /* 0x010fc6000f8e0006 */
[----:B------:R-:W-:Y:S01]  /*09d0*/  @!UP2 ULDC UR6, c[0x0][0xc] ;  /* 0x000003000006aab9 */ /* 0x000fe20000000800 */
[----:B------:R-:W-:Y:S01]  /*09e0*/  @UP2 UIADD3 UR14, UR13, UR5, URZ ;  /* 0x000000050d0e2290 */ /* 0x000fe2000fffe03f */
[----:B------:R-:W-:Y:S02]  /*09f0*/  ULDC UR10, c[0x0][0xc] ;  /* 0x00000300000a7ab9 */ /* 0x000fe40000000800 */
[----:B------:R-:W-:Y:S01]  /*0a00*/  UMOV UR5, URZ ;  /* 0x0000003f00057c82 */ /* 0x000fe20008000000 */
[----:B------:R-:W-:Y:S01]  /*0a10*/  ULDC UR11, c[0x0][0x10] ;  /* 0x00000400000b7ab9 */ /* 0x000fe20000000800 */
[----:B------:R-:W-:Y:S02]  /*0a20*/  @!UP2 UIMAD.WIDE.U32 UR6, UR6, UR9, UR4 ;  /* 0x000000090606a2a5 */ /* 0x000fe4000f8e0004 */
[----:B------:R-:W-:Y:S01]  /*0a30*/  UIMAD.WIDE.U32 UR10, UR10, UR11, URZ ;  /* 0x0000000b0a0a72a5 */ /* 0x000fe2000f8e003f */
[----:B------:R-:W-:-:S03]  /*0a40*/  ULDC UR13, c[0x0][0x14] ;  /* 0x00000500000d7ab9 */ /* 0x000fc60000000800 */
[----:B------:R-:W-:Y:S02]  /*0a50*/  UIMAD.WIDE.U32 UR54, UR10, UR13, URZ ;  /* 0x0000000d0a3672a5 */ /* 0x000fe4000f8e003f */
[----:B------:R-:W-:Y:S01]  /*0a60*/  UIMAD UR37, UR11, UR13, URZ ;  /* 0x0000000d0b2572a4 */ /* 0x000fe2000f8e023f */
[----:B------:R-:W-:Y:S01]  /*0a70*/  @!UP2 UMOV UR12, UR6 ;  /* 0x00000006000cac82 */ /* 0x000fe20008000000 */
[----:B------:R-:W-:Y:S02]  /*0a80*/  @!UP2 UMOV UR14, UR7 ;  /* 0x00000007000eac82 */ /* 0x000fe40008000000 */
[----:B------:R-:W-:Y:S02]  /*0a90*/  UIADD3 UR37, UR55, UR37, URZ ;  /* 0x0000002537257290 */ /* 0x000fe4000fffe03f */
[----:B------:R-:W-:-:S04]  /*0aa0*/  UIADD3 UR6, UP1, UR12, UR54, URZ ;  /* 0x000000360c067290 */ /* 0x000fc8000ff3e03f */
[----:B------:R-:W-:Y:S02]  /*0ab0*/  UIADD3.X UR7, UR14, UR37, URZ, UP1, !UPT ;  /* 0x000000250e077290 */ /* 0x000fe40008ffe43f */
[----:B------:R-:W-:Y:S02]  /*0ac0*/  USEL UR6, UR6, UR12, !UP0 ;  /* 0x0000000c06067287 */ /* 0x000fe4000c000000 */
[----:B------:R-:W-:-:S04]  /*0ad0*/  USEL UR7, UR7, UR14, !UP0 ;  /* 0x0000000e07077287 */ /* 0x000fc8000c000000 */
[----:B0-----:R-:W-:Y:S01]  /*0ae0*/  ISETP.LE.U32.AND P0, PT, R6, UR6, PT ;  /* 0x0000000606007c0c */ /* 0x001fe2000bf03070 */
[----:B------:R-:W-:Y:S02]  /*0af0*/  IMAD.U32 R16, RZ, RZ, UR6 ;  /* 0x00000006ff107e24 */ /* 0x000fe4000f8e00ff */
[----:B------:R-:W-:Y:S02]  /*0b00*/  IMAD.U32 R0, RZ, RZ, UR7 ;  /* 0x00000007ff007e24 */ /* 0x000fe4000f8e00ff */
[----:B------:R-:W-:-:S03]  /*0b10*/  IMAD.U32 R17, RZ, RZ, UR7 ;  /* 0x00000007ff117e24 */ /* 0x000fc6000f8e00ff */
[----:B------:R-:W-:Y:S02]  /*0b20*/  ISETP.GE.U32.AND.EX P0, PT, R0, R7, PT, P0 ;  /* 0x000000070000720c */ /* 0x000fe40003f06100 */
[----:B------:R-:W-:-:S11]  /*0b30*/  PRMT R0, RZ, 0x7610, R0 ;  /* 0x00007610ff007816 */ /* 0x000fd60000000000 */
[----:B------:R-:W-:Y:S05]  /*0b40*/  @P0 BRA `(.L_x_9) ;  /* 0x00000004008c0947 */ /* 0x000fea0003800000 */
[----:B------:R-:W-:Y:S01]  /*0b50*/  I2FP.F32.U32 R0, UR4 ;  /* 0x0000000400007c45 */ /* 0x000fe20008201000 */
[----:B------:R-:W-:Y:S01]  /*0b60*/  ULDC.64 UR16, c[0x0][0x628] ;  /* 0x00018a0000107ab9 */ /* 0x000fe20000000a00 */
[----:B------:R-:W-:Y:S01]  /*0b70*/  ULDC UR6, c[0x0][0x150] ;  /* 0x0000540000067ab9 */ /* 0x000fe20000000800 */
[----:B------:R-:W-:Y:S01]  /*0b80*/  ISETP.NE.U32.AND P0, PT, RZ, UR16, PT ;  /* 0x00000010ff007c0c */ /* 0x000fe2000bf05070 */
[----:B------:R-:W-:Y:S01]  /*0b90*/  ULDC UR15, c[0x0][0x630] ;  /* 0x00018c00000f7ab9 */ /* 0x000fe20000000800 */
[----:B------:R-:W-:Y:S01]  /*0ba0*/  FMUL R0, R0, UR6 ;  /* 0x0000000600007c20 */ /* 0x000fe20008400000 */
[----:B------:R-:W-:Y:S01]  /*0bb0*/  R2UR UR19, R16 ;  /* 0x00000000101372ca */ /* 0x000fe200000e0000 */
[----:B------:R-:W-:Y:S01]  /*0bc0*/  ULDC UR21, c[0x0][0x154] ;  /* 0x0000550000157ab9 */ /* 0x000fe20000000800 */
[----:B------:R-:W-:Y:S01]  /*0bd0*/  ISETP.NE.AND.EX P0, PT, RZ, UR17, PT, P0 ;  /* 0x00000011ff007c0c */ /* 0x000fe2000bf05300 */
[----:B------:R0:W1:Y:S01]  /*0be0*/  F2I.U32.TRUNC.NTZ R2, R0 ;  /* 0x0000000000027305 */ /* 0x000062000020f000 */
[----:B------:R-:W-:-:S02]  /*0bf0*/  R2UR UR20, R17 ;  /* 0x00000000111472ca */ /* 0x000fc400000e0000 */
[----:B------:R-:W-:Y:S02]  /*0c00*/  R2UR UR6, R16 ;  /* 0x00000000100672ca */ /* 0x000fe400000e0000 */
[----:B------:R-:W-:-:S07]  /*0c10*/  R2UR UR7, R17 ;  /* 0x00000000110772ca */ /* 0x000fce00000e0000 */
[----:B0-----:R-:W-:Y:S08]  /*0c20*/  @!P0 BRA `(.L_x_10) ;  /* 0x0000000000308947 */ /* 0x001ff00003800000 */
[----:B------:R-:W-:Y:S01]  /*0c30*/  R2UR UR6, R16 ;  /* 0x00000000100672ca */ /* 0x000fe200000e0000 */
[----:B------:R-:W-:Y:S01]  /*0c40*/  ULDC UR12, c[0x0][0x634] ;  /* 0x00018d00000c7ab9 */ /* 0x000fe20000000800 */
[----:B------:R-:W-:-:S11]  /*0c50*/  R2UR UR14, R17 ;  /* 0x00000000110e72ca */ /* 0x000fd600000e0000 */
[----:B------:R-:W-:-:S04]  /*0c60*/  UIADD3 UR12, UP1, UR6, UR12, URZ ;  /* 0x0000000c060c7290 */ /* 0x000fc8000ff3e03f */
[----:B------:R-:W-:-:S04]  /*0c70*/  UIADD3.X UR14, URZ, UR14, URZ, UP1, !UPT ;  /* 0x0000000e3f0e7290 */ /* 0x000fc80008ffe43f */
[----:B------:R-:W-:-:S04]  /*0c80*/  UIMAD.WIDE.U32 UR6, UR14, UR16, URZ ;  /* 0x000000100e0672a5 */ /* 0x000fc8000f8e003f */
[----:B------:R-:W-:Y:S02]  /*0c90*/  UIMAD.WIDE.U32 UR10, UP1, UR12, UR17, UR6 ;  /* 0x000000110c0a72a5 */ /* 0x000fe4000f820006 */
[----:B------:R-:W-:Y:S02]  /*0ca0*/  UIMAD.WIDE.U32 UR6, UR12, UR16, URZ ;  /* 0x000000100c0672a5 */ /* 0x000fe4000f8e003f */
[----:B------:R-:W-:Y:S02]  /*0cb0*/  UIADD3.X UR13, URZ, URZ, URZ, UP1, !UPT ;  /* 0x0000003f3f0d7290 */ /* 0x000fe40008ffe43f */
[----:B------:R-:W-:Y:S01]  /*0cc0*/  UIADD3 URZ, UP1, UR7, UR10, URZ ;  /* 0x0000000a073f7290 */ /* 0x000fe2000ff3e03f */
[----:B------:R-:W-:-:S03]  /*0cd0*/  UMOV UR12, UR11 ;  /* 0x0000000b000c7c82 */ /* 0x000fc60008000000 */
[----:B------:R-:W-:-:S12]  /*0ce0*/  UIMAD.WIDE.U32.X UR6, UR14, UR17, UR12, UP1 ;  /* 0x000000110e0672a5 */ /* 0x000fd800088e040c */
.L_x_10:
[----:B------:R-:W-:Y:S01]  /*0cf0*/  USHF.R.U64 UR5, UR6, UR15, UR7 ;  /* 0x0000000f06057299 */ /* 0x000fe20008001207 */
[----:B------:R-:W-:Y:S01]  /*0d00*/  I2FP.F32.U32 R0, UR9 ;  /* 0x0000000900007c45 */ /* 0x000fe20008201000 */
[----:B------:R-:W-:Y:S01]  /*0d10*/  USHF.R.U32.HI UR6, URZ, UR15, UR7 ;  /* 0x0000000f3f067299 */ /* 0x000fe20008011607 */
[----:B-1----:R-:W-:Y:S01]  /*0d20*/  R2UR UR14, R2 ;  /* 0x00000000020e72ca */ /* 0x002fe200000e0000 */
[----:B------:R-:W-:Y:S02]  /*0d30*/  UIADD3 UR17, UP1, URZ, -UR5, URZ ;  /* 0x800000053f117290 */ /* 0x000fe4000ff3e03f */
[----:B------:R-:W-:Y:S01]  /*0d40*/  FMUL R0, R0, UR21 ;  /* 0x0000001500007c20 */ /* 0x000fe20008400000 */
[----:B------:R-:W-:Y:S01]  /*0d50*/  ULDC.64 UR10, c[0x0][0x620] ;  /* 0x00018800000a7ab9 */ /* 0x000fe20000000a00 */
[----:B------:R-:W-:Y:S01]  /*0d60*/  UIADD3.X UR6, URZ, ~UR6, URZ, UP1, !UPT ;  /* 0x800000063f067290 */ /* 0x000fe20008ffe43f */
[----:B------:R-:W-:Y:S01]  /*0d70*/  UMOV UR12, UR19 ;  /* 0x00000013000c7c82 */ /* 0x000fe20008000000 */
[----:B------:R-:W-:-:S02]  /*0d80*/  UMOV UR13, UR20 ;  /* 0x00000014000d7c82 */ /* 0x000fc40008000000 */
[----:B------:R-:W-:Y:S01]  /*0d90*/  UIMAD UR6, UR6, UR10, URZ ;  /* 0x0000000a060672a4 */ /* 0x000fe2000f8e023f */
[----:B------:R-:W0:Y:S01]  /*0da0*/  F2I.U32.TRUNC.NTZ R0, R0 ;  /* 0x0000000000007305 */ /* 0x000e22000020f000 */
[----:B------:R-:W-:Y:S02]  /*0db0*/  UIMAD.WIDE.U32 UR12, UR17, UR10, UR12 ;  /* 0x0000000a110c72a5 */ /* 0x000fe4000f8e000c */
[----:B------:R-:W-:Y:S01]  /*0dc0*/  UIMAD UR17, UR17, UR11, UR6 ;  /* 0x0000000b111172a4 */ /* 0x000fe2000f8e0206 */
[----:B------:R-:W-:Y:S01]  /*0dd0*/  ULDC UR24, c[0x0][0x658] ;  /* 0x0001960000187ab9 */ /* 0x000fe20000000800 */
[----:B------:R-:W-:Y:S02]  /*0de0*/  UMOV UR22, 0xffffffff ;  /* 0xffffffff00167882 */ /* 0x000fe40000000000 */
[----:B------:R-:W-:Y:S01]  /*0df0*/  UIADD3 UR17, UR13, UR17, URZ ;  /* 0x000000110d117290 */ /* 0x000fe2000fffe03f */
[----:B------:R-:W-:Y:S01]  /*0e00*/  ULDC UR19, c[0x0][0x618] ;  /* 0x0001860000137ab9 */ /* 0x000fe20000000800 */
[----:B------:R-:W-:Y:S01]  /*0e10*/  ULDC.64 UR6, c[0x0][0x640] ;  /* 0x0001900000067ab9 */ /* 0x000fe20000000a00 */
[----:B------:R-:W-:Y:S01]  /*0e20*/  USHF.L.U32 UR13, UR22, UR24, URZ ;  /* 0x00000018160d7299 */ /* 0x000fe2000800063f */
[----:B------:R-:W-:Y:S01]  /*0e30*/  ISETP.NE.U32.AND P0, PT, RZ, UR6, PT ;  /* 0x00000006ff007c0c */ /* 0x000fe2000bf05070 */
[----:B------:R-:W-:-:S02]  /*0e40*/  USHF.R.U64 UR22, UR12, UR19, UR17 ;  /* 0x000000130c167299 */ /* 0x000fc40008001211 */
[----:B------:R-:W-:Y:S01]  /*0e50*/  USHF.R.U32.HI UR12, URZ, UR19, UR17 ;  /* 0x000000133f0c7299 */ /* 0x000fe20008011611 */
[----:B0-----:R-:W-:Y:S01]  /*0e60*/  R2UR UR16, R0 ;  /* 0x00000000001072ca */ /* 0x001fe200000e0000 */
[----:B------:R-:W-:Y:S01]  /*0e70*/  ULDC UR21, c[0x0][0x608] ;  /* 0x0001820000157ab9 */ /* 0x000fe20000000800 */
[----:B------:R-:W-:Y:S01]  /*0e80*/  ISETP.NE.AND.EX P0, PT, RZ, UR7, PT, P0 ;  /* 0x00000007ff007c0c */ /* 0x000fe2000bf05300 */
[----:B------:R-:W-:Y:S02]  /*0e90*/  USHF.R.U64 UR26, UR22, UR21, UR12 ;  /* 0x00000015161a7299 */ /* 0x000fe4000800120c */
[----:B------:R-:W-:Y:S01]  /*0ea0*/  USHF.R.U32.HI UR12, URZ, UR21, UR12 ;  /* 0x000000153f0c7299 */ /* 0x000fe2000801160c */
[----:B------:R-:W-:Y:S01]  /*0eb0*/  UMOV UR20, 0x1 ;  /* 0x0000000100147882 */ /* 0x000fe20000000000 */
[----:B------:R-:W-:Y:S02]  /*0ec0*/  UIADD3 UR14, -UR14, URZ, URZ ;  /* 0x0000003f0e0e7290 */ /* 0x000fe4000fffe13f */
[----:B------:R-:W-:-:S02]  /*0ed0*/  USHF.R.U64 UR27, UR26, UR24, UR12 ;  /* 0x000000181a1b7299 */ /* 0x000fc4000800120c */
[----:B------:R-:W-:Y:S01]  /*0ee0*/  USHF.L.U32 UR19, UR20, UR24, URZ ;  /* 0x0000001814137299 */ /* 0x000fe2000800063f */
[----:B------:R-:W-:Y:S01]  /*0ef0*/  ULDC UR15, c[0x0][0x144] ;  /* 0x00005100000f7ab9 */ /* 0x000fe20000000800 */
[----:B------:R-:W-:Y:S01]  /*0f00*/  ULDC UR10, c[0x0][0x600] ;  /* 0x00018000000a7ab9 */ /* 0x000fe20000000800 */
[----:B------:R-:W-:Y:S02]  /*0f10*/  ULOP3.LUT UR20, URZ, UR13, URZ, 0x33, !UPT ;  /* 0x0000000d3f147292 */ /* 0x000fe4000f8e333f */
[----:B------:R-:W-:Y:S02]  /*0f20*/  USHF.R.U32.HI UR13, URZ, UR24, UR12 ;  /* 0x000000183f0d7299 */ /* 0x000fe4000801160c */
[----:B------:R-:W-:Y:S02]  /*0f30*/  UIADD3 UR11, UR10, -0x1, URZ ;  /* 0xffffffff0a0b7890 */ /* 0x000fe4000fffe03f */
[----:B------:R-:W-:Y:S02]  /*0f40*/  UIADD3 UR23, -UR16, URZ, URZ ;  /* 0x0000003f10177290 */ /* 0x000fe4000fffe13f */
[----:B------:R-:W-:Y:S01]  /*0f50*/  UIMAD UR4, UR15, UR14, UR4 ;  /* 0x0000000e0f0472a4 */ /* 0x000fe2000f8e0204 */
[----:B------:R-:W-:Y:S01]  /*0f60*/  ULDC UR28, c[0x0][0x148] ;  /* 0x00005200001c7ab9 */ /* 0x000fe20000000800 */
[----:B------:R-:W-:Y:S01]  /*0f70*/  ULDC UR24, c[0x0][0x648] ;  /* 0x0001920000187ab9 */ /* 0x000fe20000000800 */
[----:B------:R-:W-:Y:S01]  /*0f80*/  ULDC UR25, c[0x0][0x638] ;  /* 0x00018e0000197ab9 */ /* 0x000fe20000000800 */
[----:B------:R-:W-:Y:S01]  /*0f90*/  UMOV UR12, UR27 ;  /* 0x0000001b000c7c82 */ /* 0x000fe20008000000 */
[----:B------:R-:W-:Y:S07]  /*0fa0*/  @!P0 BRA `(.L_x_11) ;  /* 0x0000000000308947 */ /* 0x000fee0003800000 */
[----:B------:R-:W-:Y:S02]  /*0fb0*/  ULDC UR16, c[0x0][0x64c] ;  /* 0x0001930000107ab9 */ /* 0x000fe40000000800 */
        /* <DEDUP_REMOVED lines=8> */
[----:B------:R-:W-:-:S07]  /*1040*/  UIMAD.WIDE.U32.X UR6, UR21, UR7, UR16, UP1 ;  /* 0x00000007150672a5 */ /* 0x000fce00088e0410 */
[----:B------:R-:W-:Y:S01]  /*1050*/  UMOV UR12, UR6 ;  /* 0x00000006000c7c82 */ /* 0x000fe20008000000 */
[----:B------:R-:W-:-:S05]  /*1060*/  UMOV UR13, UR7 ;  /* 0x00000007000d7c82 */ /* 0x000fca0008000000 */
.L_x_11:
[----:B------:R-:W-:Y:S01]  /*1070*/  UISETP.NE.AND UP1, UPT, UR45, URZ, UPT ;  /* 0x0000003f2d00728c */ /* 0x000fe2000bf25270 */
[----:B------:R-:W-:Y:S01]  /*1080*/  IMAD.MOV.U32 R0, RZ, RZ, 0x1 ;  /* 0x00000001ff007424 */ /* 0x000fe200078e00ff */
[----:B------:R-:W-:Y:S01]  /*1090*/  USHF.R.U64 UR6, UR12, UR24, UR13 ;  /* 0x000000180c067299 */ /* 0x000fe2000800120d */
[----:B------:R-:W-:Y:S01]  /*10a0*/  IMAD.U32 R19, RZ, RZ, UR5 ;  /* 0x00000005ff137e24 */ /* 0x000fe2000f8e00ff */
[----:B------:R-:W-:Y:S02]  /*10b0*/  ULOP3.LUT UR20, UR26, UR20, URZ, 0xc0, !UPT ;  /* 0x000000141a147292 */ /* 0x000fe4000f8ec03f */
[----:B------:R-:W-:Y:S02]  /*10c0*/  UIADD3 UR7, -UR6, URZ, URZ ;  /* 0x0000003f06077290 */ /* 0x000fe4000fffe13f */
[----:B------:R-:W-:Y:S02]  /*10d0*/  UIMAD UR19, UR19, UR6, UR20 ;  /* 0x00000006131372a4 */ /* 0x000fe4000f8e0214 */
[----:B------:R-:W-:-:S02]  /*10e0*/  ULOP3.LUT UR11, UR22, UR11, URZ, 0xc0, !UPT ;  /* 0x0000000b160b7292 */ /* 0x000fc4000f8ec03f */
[----:B------:R-:W-:Y:S02]  /*10f0*/  @UP1 UIMAD UR4, UR28, UR23, UR9 ;  /* 0x000000171c0412a4 */ /* 0x000fe4000f8e0209 */
[----:B------:R-:W-:-:S03]  /*1100*/  UIMAD UR6, UR7, UR25, UR27 ;  /* 0x00000019070672a4 */ /* 0x000fc6000f8e021b */
[----:B------:R-:W-:Y:S01]  /*1110*/  ULDC UR7, c[0x0][0x610] ;  /* 0x0001840000077ab9 */ /* 0x000fe20000000800 */
[----:B------:R-:W-:Y:S02]  /*1120*/  UIMAD UR6, UR6, UR10, UR11 ;  /* 0x0000000a060672a4 */ /* 0x000fe4000f8e020b */
[----:B------:R-:W-:-:S04]  /*1130*/  UIMAD UR4, UR19, UR7, UR4 ;  /* 0x00000007130472a4 */ /* 0x000fc8000f8e0204 */
[----:B------:R-:W-:Y:S02]  /*1140*/  USEL UR7, UR6, UR4, !UP1 ;  /* 0x0000000406077287 */ /* 0x000fe4000c800000 */
[----:B------:R-:W-:-:S04]  /*1150*/  USEL UR4, UR4, UR6, !UP1 ;  /* 0x0000000604047287 */ /* 0x000fc8000c800000 */
[----:B------:R-:W-:Y:S02]  /*1160*/  IMAD.U32 R2, RZ, RZ, UR7 ;  /* 0x00000007ff027e24 */ /* 0x000fe4000f8e00ff */
[----:B------:R-:W-:-:S07]  /*1170*/  IMAD.U32 R18, RZ, RZ, UR4 ;  /* 0x00000004ff127e24 */ /* 0x000fce000f8e00ff */
.L_x_9:
[----:B------:R-:W-:Y:S02]  /*1180*/  ULDC UR4, c[0x0][0x28c] ;  /* 0x0000a30000047ab9 */ /* 0x000fe40000000800 */
[----:B------:R-:W-:-:S04]  /*1190*/  UIADD3 UR4, UR4, 0x7f, URZ ;  /* 0x0000007f04047890 */ /* 0x000fc8000fffe03f */
[----:B------:R-:W-:-:S04]  /*11a0*/  USHF.R.S32.HI UR5, URZ, 0x1f, UR4 ;  /* 0x0000001f3f057899 */ /* 0x000fc80008011404 */
[----:B------:R-:W-:-:S04]  /*11b0*/  ULEA.HI UR5, UR5, UR4, URZ, 0x7 ;  /* 0x0000000405057291 */ /* 0x000fc8000f8f383f */
[----:B------:R-:W-:Y:S01]  /*11c0*/  USHF.R.S32.HI UR38, URZ, 0x7, UR5 ;  /* 0x000000073f267899 */ /* 0x000fe20008011405 */
[----:B------:R-:W-:Y:S11]  /*11d0*/  @!P1 BRA `(.L_x_12) ;  /* 0x00000054003c9947 */ /* 0x000ff60003800000 */
[----:B------:R-:W-:-:S06]  /*11e0*/  UISETP.GT.U32.AND UP1, UPT, UR18, 0x1, UPT ;  /* 0x000000011200788c */ /* 0x000fcc000bf24070 */
[----:B------:R-:W-:-:S13]  /*11f0*/  PLOP3.LUT P0, PT, PT, PT, UP1, 0x80, 0x0 ;  /* 0x000000000000781c */ /* 0x000fda0003f0f018 */
[----:B------:R-:W-:Y:S05]  /*1200*/  @P0 EXIT ;  /* 0x000000000000094d */ /* 0x000fea0003800000 */
.L_x_13:
[----:B------:R-:W-:-:S08]  /*1210*/  NOP ;  /* 0x0000000000007918 */ /* 0x000fd00000000000 */
[----:B------:R-:W0:Y:S02]  /*1220*/  USETMAXREG.TRY_ALLOC.CTAPOOL UP1, 0xe8 ;  /* 0x000000e8000079c8 */ /* 0x000e240008020600 */
[----:B0-----:R-:W-:-:S13]  /*1230*/  PLOP3.LUT P0, PT, PT, PT, UP1, 0x80, 0x0 ;  /* 0x000000000000781c */ /* 0x001fda0003f0f018 */
[----:B------:R-:W-:Y:S05]  /*1240*/  @!P0 BRA `(.L_x_13) ;  /* 0xfffffffc00f08947 */ /* 0x000fea000383ffff */
[----:B------:R-:W-:-:S13]  /*1250*/  LOP3.LUT P0, RZ, R0, 0xff, RZ, 0xc0, !PT ;  /* 0x000000ff00ff7812 */ /* 0x000fda000780c0ff */
[----:B------:R-:W-:Y:S05]  /*1260*/  @!P0 EXIT ;  /* 0x000000000000894d */ /* 0x000fea0003800000 */
[----:B------:R-:W-:Y:S01]  /*1270*/  SHF.R.S32.HI R0, RZ, 0x1f, R3 ;  /* 0x0000001fff007819 */ /* 0x000fe20000011403 */
[----:B------:R-:W0:Y:S01]  /*1280*/  S2UR UR5, SR_CgaCtaId ;  /* 0x00000000000579c3 */ /* 0x000e220000008800 */
[----:B------:R-:W-:Y:S01]  /*1290*/  UMOV UR40, 0x400 ;  /* 0x0000040000287882 */ /* 0x000fe20000000000 */
[----:B------:R-:W-:Y:S01]  /*12a0*/  USHF.R.U32.HI UR4, URZ, 0x1, UR38 ;  /* 0x000000013f047899 */ /* 0x000fe20008011626 */
[CC--:B------:R-:W-:Y:S01]  /*12b0*/  LEA.HI R4, R0.reuse, R3.reuse, RZ, 0x2 ;  /* 0x0000000300047211 */ /* 0x0c0fe200078f10ff */
[----:B------:R-:W-:Y:S01]  /*12c0*/  ULOP3.LUT UR44, UR38, 0x1, URZ, 0xc0, !UPT ;  /* 0x00000001262c7892 */ /* 0x000fe2000f8ec03f */
[----:B------:R-:W-:Y:S01]  /*12d0*/  LEA.HI R0, R0, R3, RZ, 0x5 ;  /* 0x0000000300007211 */ /* 0x000fe200078f28ff */
[----:B------:R-:W-:Y:S01]  /*12e0*/  ULDC.64 UR10, c[0x0][0x288] ;  /* 0x0000a200000a7ab9 */ /* 0x000fe20000000a00 */
[--C-:B------:R-:W-:Y:S01]  /*12f0*/  SHF.R.S32.HI R88, RZ, 0x2, R4.reuse ;  /* 0x00000002ff587819 */ /* 0x100fe20000011404 */
[----:B------:R-:W1:Y:S01]  /*1300*/  LDC.64 R6, c[0x0][0x5c8] ;  /* 0x00017200ff067b82 */ /* 0x000e620000000a00 */
[----:B------:R-:W-:Y:S01]  /*1310*/  SHF.R.S32.HI R5, RZ, 0x1f, R4 ;  /* 0x0000001fff057819 */ /* 0x000fe20000011404 */
[----:B------:R-:W-:Y:S01]  /*1320*/  UISETP.LT.AND UP1, UPT, UR38, 0x1, UPT ;  /* 0x000000012600788c */ /* 0x000fe2000bf21270 */
[----:B------:R-:W-:Y:S01]  /*1330*/  LOP3.LUT R4, R4, 0xfffffffc, RZ, 0xc0, !PT ;  /* 0xfffffffc04047812 */ /* 0x000fe200078ec0ff */
[----:B------:R-:W-:Y:S01]  /*1340*/  ULOP3.LUT UR4, UR4, 0x1, URZ, 0xc0, !UPT ;  /* 0x0000000104047892 */ /* 0x000fe2000f8ec03f */
[----:B------:R-:W-:Y:S01]  /*1350*/  LEA.HI R5, R5, R88, RZ, 0x3 ;  /* 0x0000005805057211 */ /* 0x000fe200078f18ff */
[----:B------:R-:W-:Y:S01]  /*1360*/  ULDC UR43, c[0x0][0x658] ;  /* 0x00019600002b7ab9 */ /* 0x000fe20000000800 */
[----:B------:R-:W-:Y:S01]  /*1370*/  UMOV UR6, 0xffffffff ;  /* 0xffffffff00067882 */ /* 0x000fe20000000000 */
[----:B------:R-:W-:Y:S01]  /*1380*/  IMAD.IADD R4, R3, 0x1, -R4 ;  /* 0x0000000103047824 */ /* 0x000fe200078e0a04 */
[----:B------:R-:W-:Y:S01]  /*1390*/  LOP3.LUT R5, R5, 0xfffffff8, RZ, 0xc0, !PT ;  /* 0xfffffff805057812 */ /* 0x000fe200078ec0ff */
[----:B------:R-:W-:Y:S01]  /*13a0*/  IMAD.U32 R3, RZ, RZ, UR10 ;  /* 0x0000000aff037e24 */ /* 0x000fe2000f8e00ff */
[----:B------:R-:W-:Y:S01]  /*13b0*/  ULDC UR8, c[0x0][0x284] ;  /* 0x0000a10000087ab9 */ /* 0x000fe20000000800 */
[----:B------:R-:W-:Y:S01]  /*13c0*/  IMAD.SHL.U32 R90, R4, 0x2, RZ ;  /* 0x00000002045a7824 */ /* 0x000fe200078e00ff */
[----:B------:R-:W-:Y:S01]  /*13d0*/  USEL UR44, UR44, URZ, !UP0 ;  /* 0x0000003f2c2c7287 */ /* 0x000fe2000c000000 */
[----:B------:R-:W-:Y:S01]  /*13e0*/  IMAD.IADD R88, R88, 0x1, -R5 ;  /* 0x0000000158587824 */ /* 0x000fe200078e0a05 */
[----:B------:R-:W-:Y:S01]  /*13f0*/  SHF.R.S32.HI R5, RZ, 0x5, R0 ;  /* 0x00000005ff057819 */ /* 0x000fe20000011400 */
[----:B------:R-:W-:Y:S01]  /*1400*/  VIADD R0, R95, 0xffffffff ;  /* 0xffffffff5f007836 */ /* 0x000fe20000000000 */
[----:B0-----:R-:W-:Y:S01]  /*1410*/  ULEA UR40, UR5, UR40, 0x18 ;  /* 0x0000002805287291 */ /* 0x001fe2000f8ec03f */
[----:B------:R-:W-:Y:S01]  /*1420*/  IMAD R94, R4, -0x2, R3 ;  /* 0xfffffffe045e7824 */ /* 0x000fe200078e0203 */
[--C-:B------:R-:W-:Y:S01]  /*1430*/  SHF.R.S32.HI R89, RZ, 0x1f, R88.reuse ;  /* 0x0000001fff597819 */ /* 0x100fe20000011458 */
[C-C-:B------:R-:W-:Y:S01]  /*1440*/  IMAD R97, R5.reuse, -0x10, -R88.reuse ;  /* 0xfffffff005617824 */ /* 0x140fe200078e0a58 */
[C---:B------:R-:W-:Y:S01]  /*1450*/  ISETP.NE.AND P0, PT, R0.reuse, RZ, PT ;  /* 0x000000ff0000720c */ /* 0x040fe20003f05270 */
[----:B------:R-:W-:Y:S01]  /*1460*/  IMAD.SHL.U32 R0, R0, 0x8, RZ ;  /* 0x0000000800007824 */ /* 0x000fe200078e00ff */
[----:B------:R-:W-:Y:S01]  /*1470*/  UIADD3 UR50, UR40, 0x30, URZ ;  /* 0x0000003028327890 */ /* 0x000fe2000fffe03f */
[----:B------:R-:W-:Y:S01]  /*1480*/  IMAD.WIDE R88, R5, 0x10, R88 ;  /* 0x0000001005587825 */ /* 0x000fe200078e0258 */
[----:B------:R-:W-:Y:S01]  /*1490*/  USEL UR46, UR38, 0x1, UP1 ;  /* 0x00000001262e7887 */ /* 0x000fe20008800000 */
[----:B-1----:R-:W-:Y:S01]  /*14a0*/  SHF.L.U64.HI R92, R6, 0x3, R7 ;  /* 0x00000003065c7819 */ /* 0x002fe20000010207 */
[----:B------:R-:W-:Y:S01]  /*14b0*/  USHF.L.U32 UR6, UR6, UR43, URZ ;  /* 0x0000002b06067299 */ /* 0x000fe2000800063f */
[----:B------:R-:W-:Y:S01]  /*14c0*/  LOP3.LUT R0, R0, 0x8, RZ, 0xc0, !PT ;  /* 0x0000000800007812 */ /* 0x000fe200078ec0ff */
[----:B------:R-:W-:Y:S01]  /*14d0*/  UISETP.EQ.U32.AND UP0, UPT, UR4, 0x1, !UP0 ;  /* 0x000000010400788c */ /* 0x000fe2000c702070 */
[----:B------:R-:W-:Y:S01]  /*14e0*/  IMAD.SHL.U32 R93, R6, 0x8, RZ ;  /* 0x00000008065d7824 */ /* 0x000fe200078e00ff */
[----:B------:R-:W-:Y:S01]  /*14f0*/  SEL R98, RZ, 0x1, P0 ;  /* 0x00000001ff627807 */ /* 0x000fe20000000000 */
[----:B------:R-:W-:Y:S01]  /*1500*/  VIADD R97, R97, UR8 ;  /* 0x0000000861617c36 */ /* 0x000fe20008000000 */
[----:B------:R-:W-:Y:S01]  /*1510*/  LEA R95, R95, UR50, 0x3 ;  /* 0x000000325f5f7c11 */ /* 0x000fe2000f8e18ff */
[----:B------:R-:W-:Y:S01]  /*1520*/  ULDC UR42, c[0x0][0x600] ;  /* 0x00018000002a7ab9 */ /* 0x000fe20000000800 */
[C---:B------:R-:W-:Y:S01]  /*1530*/  LOP3.LUT R99, R0.reuse, 0x8, RZ, 0x3c, !PT ;  /* 0x0000000800637812 */ /* 0x040fe200078e3cff */
[----:B------:R-:W-:Y:S01]  /*1540*/  UMOV UR7, 0x1 ;  /* 0x0000000100077882 */ /* 0x000fe20000000000 */
[----:B------:R-:W-:Y:S01]  /*1550*/  LOP3.LUT R96, R0, 0x18, RZ, 0x3c, !PT ;  /* 0x0000001800607812 */ /* 0x000fe200078e3cff */
[----:B------:R-:W-:Y:S01]  /*1560*/  ULOP3.LUT UR49, UR39, 0x1, URZ, 0xfc, !UPT ;  /* 0x0000000127317892 */ /* 0x000fe2000f8efc3f */
[----:B------:R-:W-:Y:S01]  /*1570*/  SHF.R.S32.HI R91, RZ, 0x1f, R90 ;  /* 0x0000001fff5b7819 */ /* 0x000fe2000001145a */
[----:B------:R-:W-:-:S02]  /*1580*/  USHF.L.U64.HI UR36, UR54, 0x1, UR37 ;  /* 0x0000000136247899 */ /* 0x000fc40008010225 */
[----:B------:R-:W-:Y:S02]  /*1590*/  UIADD3 UR41, UR11, 0xfe, URZ ;  /* 0x000000fe0b297890 */ /* 0x000fe4000fffe03f */
[----:B------:R-:W-:Y:S02]  /*15a0*/  UIADD3 UR42, UR42, -0x1, URZ ;  /* 0xffffffff2a2a7890 */ /* 0x000fe4000fffe03f */
[----:B------:R-:W-:Y:S02]  /*15b0*/  USHF.L.U32 UR43, UR7, UR43, URZ ;  /* 0x0000002b072b7299 */ /* 0x000fe4000800063f */
[----:B------:R-:W-:Y:S02]  /*15c0*/  UIADD3 UR46, -UR46, UR38, URZ ;  /* 0x000000262e2e7290 */ /* 0x000fe4000fffe13f */
[----:B------:R-:W-:Y:S02]  /*15d0*/  ULOP3.LUT UR47, URZ, UR6, URZ, 0x33, !UPT ;  /* 0x000000063f2f7292 */ /* 0x000fe4000f8e333f */
[----:B------:R-:W-:-:S12]  /*15e0*/  USEL UR48, URZ, 0x1, !UP0 ;  /* 0x000000013f307887 */ /* 0x000fd8000c000000 */
.L_x_161:
[----:B------:R-:W-:-:S04]  /*15f0*/  SHF.L.U32 R0, R98, 0x1f, RZ ;  /* 0x0000001f62007819 */ /* 0x000fc800000006ff */
[----:B------:R-:W0:Y:S02]  /*1600*/  SYNCS.PHASECHK.TRANS64.TRYWAIT P0, [R95+URZ+-0x8], R0 ;  /* 0xfffff8005f0075a7 */ /* 0x000e24000800017f */
[----:B01234-:R-:W-:Y:S05]  /*1610*/  @!P0 BRA `(.L_x_14) ;  /* 0x0000006000648947 */ /* 0x01ffea0003800000 */
.L_x_181:
[----:B------:R-:W-:Y:S02]  /*1620*/  ULDC UR4, c[0x0][0x28c] ;  /* 0x0000a30000047ab9 */ /* 0x000fe40000000800 */
[----:B------:R-:W-:-:S13]  /*1630*/  ISETP.LT.AND P0, PT, RZ, UR4, PT ;  /* 0x00000004ff007c0c */ /* 0x000fda000bf01270 */
[----:B------:R-:W-:Y:S05]  /*1640*/  @P0 BRA `(.L_x_15) ;  /* 0x0000000000400947 */ /* 0x000fea0003800000 */
[----:B0-----:R-:W-:Y:S01]  /*1650*/  MOV R0, 0x0 ;  /* 0x0000000000007802 */ /* 0x001fe20000000f00 */
[----:B------:R-:W-:Y:S01]  /*1660*/  ULDC.64 UR4, c[0x4][0x68] ;  /* 0x01001a0000047ab9 */ /* 0x000fe20000000a00 */
[----:B------:R-:W-:Y:S01]  /*1670*/  ULDC.64 UR6, c[0x4][0x8] ;  /* 0x0100020000067ab9 */ /* 0x000fe20000000a00 */
[----:B------:R-:W-:Y:S01]  /*1680*/  IMAD.U32 R4, RZ, RZ, UR4 ;  /* 0x00000004ff047e24 */ /* 0x000fe2000f8e00ff */
[----:B------:R0:W1:Y:S01]  /*1690*/  LDC.64 R14, c[0x4][R0] ;  /* 0x01000000000e7b82 */ /* 0x0000620000000a00 */
[----:B------:R-:W-:Y:S01]  /*16a0*/  IMAD.U32 R5, RZ, RZ, UR5 ;  /* 0x00000005ff057e24 */ /* 0x000fe2000f8e00ff */
[----:B------:R-:W-:Y:S01]  /*16b0*/  ULDC.64 UR4, c[0x4][0x70] ;  /* 0x01001c0000047ab9 */ /* 0x000fe20000000a00 */
[----:B------:R-:W-:Y:S02]  /*16c0*/  IMAD.U32 R10, RZ, RZ, UR6 ;  /* 0x00000006ff0a7e24 */ /* 0x000fe4000f8e00ff */
[----:B------:R-:W-:Y:S02]  /*16d0*/  IMAD.U32 R6, RZ, RZ, UR4 ;  /* 0x00000004ff067e24 */ /* 0x000fe4000f8e00ff */
[----:B------:R-:W-:-:S02]  /*16e0*/  IMAD.U32 R7, RZ, RZ, UR5 ;  /* 0x00000005ff077e24 */ /* 0x000fc4000f8e00ff */
[----:B------:R-:W-:Y:S02]  /*16f0*/  IMAD.U32 R11, RZ, RZ, UR7 ;  /* 0x00000007ff0b7e24 */ /* 0x000fe4000f8e00ff */
[----:B------:R-:W-:Y:S02]  /*1700*/  IMAD.MOV.U32 R8, RZ, RZ, 0x1e1 ;  /* 0x000001e1ff087424 */ /* 0x000fe400078e00ff */
[----:B------:R-:W-:Y:S02]  /*1710*/  IMAD.MOV.U32 R12, RZ, RZ, 0x1 ;  /* 0x00000001ff0c7424 */ /* 0x000fe400078e00ff */
[----:B0-----:R-:W-:-:S07]  /*1720*/  IMAD.MOV.U32 R13, RZ, RZ, RZ ;  /* 0x000000ffff0d7224 */ /* 0x001fce00078e00ff */
[----:B------:R-:W-:-:S07]  /*1730*/  LEPC R20, `(.L_x_15) ;  /* 0x000000001014794e */ /* 0x000fce0000000000 */
[----:B-1---5:R-:W-:Y:S05]  /*1740*/  CALL.ABS.NOINC R14 ;  /* 0x000000000e007343 */ /* 0x022fea0003c00000 */
.L_x_15:
[----:B0-----:R-:W-:-:S05]  /*1750*/  IMAD.U32 R0, RZ, RZ, UR49 ;  /* 0x00000031ff007e24 */ /* 0x001fca000f8e00ff */
[----:B------:R-:W-:-:S13]  /*1760*/  ISETP.NE.AND P0, PT, R0, 0x3, PT ;  /* 0x000000030000780c */ /* 0x000fda0003f05270 */
[----:B------:R-:W-:Y:S05]  /*1770*/  @!P0 BRA `(.L_x_16) ;  /* 0x0000000000048947 */ /* 0x000fea0003800000 */
[----:B------:R-:W-:Y:S01]  /*1780*/  BPT.TRAP 0x1 ;  /* 0x000000040000795c */ /* 0x000fe20000300000 */
.L_x_16:
[----:B------:R-:W-:Y:S02]  /*1790*/  IMAD.U32 R3, RZ, RZ, UR44 ;  /* 0x0000002cff037e24 */ /* 0x000fe4000f8e00ff */
[----:B------:R-:W-:-:S03]  /*17a0*/  IMAD.U32 R0, RZ, RZ, UR48 ;  /* 0x00000030ff007e24 */ /* 0x000fc6000f8e00ff */
[----:B------:R-:W-:Y:S02]  /*17b0*/  LEA R3, R3, UR40, 0x3 ;  /* 0x0000002803037c11 */ /* 0x000fe4000f8e18ff */
[----:B------:R-:W-:-:S04]  /*17c0*/  SHF.L.U32 R0, R0, 0x1f, RZ ;  /* 0x0000001f00007819 */ /* 0x000fc800000006ff */
[----:B------:R0:W1:Y:S01]  /*17d0*/  SYNCS.PHASECHK.TRANS64.TRYWAIT P1, [R3+URZ], R0 ;  /* 0x00000000030075a7 */ /* 0x000062000802017f */
[----:B------:R-:W-:Y:S05]  /*17e0*/  @!P0 BRA `(.L_x_17) ;  /* 0x0000000000048947 */ /* 0x000fea0003800000 */
[----:B------:R-:W-:Y:S01]  /*17f0*/  BPT.TRAP 0x1 ;  /* 0x000000040000795c */ /* 0x000fe20000300000 */
.L_x_17:
[----:B------:R-:W-:-:S05]  /*1800*/  IMAD.U32 R4, RZ, RZ, UR46 ;  /* 0x0000002eff047e24 */ /* 0x000fca000f8e00ff */
[----:B------:R-:W-:Y:S01]  /*1810*/  ISETP.GE.AND P2, PT, R4, 0x1, PT ;  /* 0x000000010400780c */ /* 0x000fe20003f46270 */
[----:B-1----:R-:W-:-:S12]  /*1820*/  @P1 BRA `(.L_x_18) ;  /* 0x0000000000081947 */ /* 0x002fd80003800000 */
[----:B------:R-:W1:Y:S02]  /*1830*/  SYNCS.PHASECHK.TRANS64.TRYWAIT P1, [R3+URZ], R0 ;  /* 0x00000000030075a7 */ /* 0x000e64000802017f */
[----:B-1----:R-:W-:Y:S05]  /*1840*/  @!P1 BRA `(.L_x_19) ;  /* 0x0000005c00ec9947 */ /* 0x002fea0003800000 */
.L_x_18:
[----:B------:R-:W-:Y:S05]  /*1850*/  WARPSYNC.ALL ;  /* 0x0000000000007948 */ /* 0x000fea0003800000 */
[----:B------:R-:W-:Y:S01]  /*1860*/  UIADD3 UR4, UR40, 0x100, URZ ;  /* 0x0000010028047890 */ /* 0x000fe2000fffe03f */
[----:B------:R-:W-:Y:S01]  /*1870*/  WARPGROUP.ARRIVE ;  /* 0x00000000000079c5 */ /* 0x000fe20000000000 */
[----:B------:R-:W-:Y:S02]  /*1880*/  UIADD3 UR5, UR40, 0x10100, URZ ;  /* 0x0001010028057890 */ /* 0x000fe4000fffe03f */
[----:B------:R-:W-:Y:S02]  /*1890*/  USHF.R.U32.HI UR4, URZ, 0x4, UR4 ;  /* 0x000000043f047899 */ /* 0x000fe40008011604 */
[----:B------:R-:W-:-:S02]  /*18a0*/  USHF.R.U32.HI UR5, URZ, 0x4, UR5 ;  /* 0x000000043f057899 */ /* 0x000fc40008011605 */
[----:B------:R-:W-:Y:S02]  /*18b0*/  ULOP3.LUT UR4, UR4, 0x3fff, URZ, 0xc0, !UPT ;  /* 0x00003fff04047892 */ /* 0x000fe4000f8ec03f */
[----:B------:R-:W-:Y:S02]  /*18c0*/  ULOP3.LUT UR5, UR5, 0x3fff, URZ, 0xc0, !UPT ;  /* 0x00003fff05057892 */ /* 0x000fe4000f8ec03f */
[----:B------:R-:W-:Y:S02]  /*18d0*/  ULOP3.LUT UR8, UR4, 0x10000, URZ, 0xfc, !UPT ;  /* 0x0001000004087892 */ /* 0x000fe4000f8efc3f */
[----:B------:R-:W-:Y:S02]  /*18e0*/  ULOP3.LUT UR9, UR5, 0x10000, URZ, 0xfc, !UPT ;  /* 0x0001000005097892 */ /* 0x000fe4000f8efc3f */
[----:B------:R-:W-:Y:S02]  /*18f0*/  ULEA UR11, UR44, UR8, 0xb ;  /* 0x000000082c0b7291 */ /* 0x000fe4000f8e583f */
[----:B------:R-:W-:Y:S01]  /*1900*/  ULEA UR10, UR44, UR9, 0xc ;  /* 0x000000092c0a7291 */ /* 0x000fe2000f8e603f */
[----:B------:R-:W-:Y:S01]  /*1910*/  UMOV UR5, 0x40000040 ;  /* 0x4000004000057882 */ /* 0x000fe20000000000 */
[----:B------:R-:W-:-:S03]  /*1920*/  UMOV UR7, 0x40000040 ;  /* 0x4000004000077882 */ /* 0x000fc60000000000 */
[----:B------:R-:W-:Y:S02]  /*1930*/  UMOV UR4, UR11 ;  /* 0x0000000b00047c82 */ /* 0x000fe40008000000 */
[----:B------:R-:W-:Y:S02]  /*1940*/  UMOV UR6, UR10 ;  /* 0x0000000a00067c82 */ /* 0x000fe40008000000 */
[----:B------:R-:W-:Y:S01]  /*1950*/  HGMMA.64x128x8.F32.TF32 R24, gdesc[UR4], RZ, !UPT, gsb0 ;  /* 0x05e00000041879f0 */ /* 0x000fe2000c0028ff */
[----:B------:R-:W-:Y:S02]  /*1960*/  UIADD3 UR4, UR11, 0x2, URZ ;  /* 0x000000020b047890 */ /* 0x000fe4000fffe03f */
[----:B------:R-:W-:Y:S01]  /*1970*/  UIADD3 UR6, UR10, 0x2, URZ ;  /* 0x000000020a067890 */ /* 0x000fe2000fffe03f */
[----:B------:R-:W-:Y:S01]  /*1980*/  UMOV UR5, 0x40000040 ;  /* 0x4000004000057882 */ /* 0x000fe20000000000 */
[----:B------:R-:W-:Y:S01]  /*1990*/  UMOV UR7, 0x40000040 ;  /* 0x4000004000077882 */ /* 0x000fe20000000000 */
[----:B------:R-:W-:-:S02]  /*19a0*/  WARPGROUP.DEPBAR.LE gsb0, 0x0 ;  /* 0x00008000000079c5 */ /* 0x000fc40000010000 */
[----:B------:R-:W-:-:S06]  /*19b0*/  WARPGROUP.ARRIVE ;  /* 0x00000000000079c5 */ /* 0x000fcc0000000000 */
[----:B------:R-:W-:Y:S01]  /*19c0*/  HGMMA.64x128x8.F32.TF32 R24, gdesc[UR4], R24, gsb0 ;  /* 0x05e00000041879f0 */ /* 0x000fe20008002818 */
[----:B------:R-:W-:Y:S02]  /*19d0*/  UIADD3 UR4, UR11, 0x4, URZ ;  /* 0x000000040b047890 */ /* 0x000fe4000fffe03f */
[----:B------:R-:W-:Y:S01]  /*19e0*/  UIADD3 UR6, UR10, 0x4, URZ ;  /* 0x000000040a067890 */ /* 0x000fe2000fffe03f */
[----:B------:R-:W-:Y:S01]  /*19f0*/  UMOV UR5, 0x40000040 ;  /* 0x4000004000057882 */ /* 0x000fe20000000000 */
[----:B------:R-:W-:Y:S01]  /*1a00*/  UMOV UR7, 0x40000040 ;  /* 0x4000004000077882 */ /* 0x000fe20000000000 */
[----:B------:R-:W-:Y:S02]  /*1a10*/  WARPGROUP.DEPBAR.LE gsb0, 0x0 ;  /* 0x00008000000079c5 */ /* 0x000fe40000010000 */
        /* <DEDUP_REMOVED lines=92> */
[----:B------:R-:W-:Y:S03]  /*1fe0*/  HGMMA.64x128x8.F32.TF32 R24, gdesc[UR4], R24, gsb0 ;  /* 0x05e00000041879f0 */ /* 0x000fe60008002818 */
[----:B------:R-:W-:Y:S02]  /*1ff0*/  WARPGROUP.DEPBAR.LE gsb0, 0x0 ;  /* 0x00008000000079c5 */ /* 0x000fe40000010000 */
[----:B------:R-:W-:Y:S05]  /*2000*/  @!P2 BRA `(.L_x_20) ;  /* 0x000000080064a947 */ /* 0x000fea0003800000 */
[----:B------:R-:W-:Y:S01]  /*2010*/  UIADD3 UR11, UR44, 0x1, URZ ;  /* 0x000000012c0b7890 */ /* 0x000fe2000fffe03f */
[----:B01----:R-:W-:Y:S01]  /*2020*/  IMAD.U32 R0, RZ, RZ, UR46 ;  /* 0x0000002eff007e24 */ /* 0x003fe2000f8e00ff */
[----:B------:R-:W-:Y:S02]  /*2030*/  UMOV UR10, UR44 ;  /* 0x0000002c000a7c82 */ /* 0x000fe40008000000 */
[----:B------:R-:W-:-:S04]  /*2040*/  UISETP.NE.AND UP0, UPT, UR11, 0x2, UPT ;  /* 0x000000020b00788c */ /* 0x000fc8000bf05270 */
[----:B------:R-:W-:Y:S02]  /*2050*/  USEL UR4, URZ, 0x1, UP0 ;  /* 0x000000013f047887 */ /* 0x000fe40008000000 */
[----:B------:R-:W-:Y:S02]  /*2060*/  USEL UR11, UR11, URZ, UP0 ;  /* 0x0000003f0b0b7287 */ /* 0x000fe40008000000 */
[----:B------:R-:W-:-:S06]  /*2070*/  ULOP3.LUT UR4, UR48, UR4, URZ, 0x3c, !UPT ;  /* 0x0000000430047292 */ /* 0x000fcc000f8e3c3f */
[----:B------:R-:W-:-:S07]  /*2080*/  IMAD.U32 R5, RZ, RZ, UR4 ;  /* 0x00000004ff057e24 */ /* 0x000fce000f8e00ff */
.L_x_27:
[----:B01----:R-:W-:Y:S05]  /*2090*/  @!P0 BRA `(.L_x_21) ;  /* 0x0000000000048947 */ /* 0x003fea0003800000 */
[----:B------:R-:W-:Y:S01]  /*20a0*/  BPT.TRAP 0x1 ;  /* 0x000000040000795c */ /* 0x000fe20000300000 */
.L_x_21:
[----:B------:R-:W-:Y:S01]  /*20b0*/  ULEA UR4, UR11, UR40, 0x3 ;  /* 0x000000280b047291 */ /* 0x000fe2000f8e183f */
[----:B------:R-:W-:-:S08]  /*20c0*/  SHF.L.U32 R3, R5, 0x1f, RZ ;  /* 0x0000001f05037819 */ /* 0x000fd000000006ff */
[----:B------:R0:W1:Y:S01]  /*20d0*/  SYNCS.PHASECHK.TRANS64.TRYWAIT P1, [UR4], R3 ;  /* 0x00000003ff0075a7 */ /* 0x0000620008020144 */
[----:B------:R-:W-:Y:S05]  /*20e0*/  @!P0 BRA `(.L_x_22) ;  /* 0x0000000000048947 */ /* 0x000fea0003800000 */
[----:B------:R-:W-:Y:S01]  /*20f0*/  BPT.TRAP 0x1 ;  /* 0x000000040000795c */ /* 0x000fe20000300000 */
.L_x_22:
[----:B-1----:R-:W-:Y:S05]  /*2100*/  @P1 BRA `(.L_x_23) ;  /* 0x0000000000081947 */ /* 0x002fea0003800000 */
[----:B------:R-:W1:Y:S02]  /*2110*/  SYNCS.PHASECHK.TRANS64.TRYWAIT P1, [UR4], R3 ;  /* 0x00000003ff0075a7 */ /* 0x000e640008020144 */
[----:B-1----:R-:W-:Y:S05]  /*2120*/  @!P1 BRA `(.L_x_24) ;  /* 0x0000005400c89947 */ /* 0x002fea0003800000 */
.L_x_23:
[----:B------:R-:W-:Y:S01]  /*2130*/  ULEA UR12, UR11, UR9, 0xc ;  /* 0x000000090b0c7291 */ /* 0x000fe2000f8e603f */
[----:B------:R-:W-:Y:S01]  /*2140*/  WARPGROUP.ARRIVE ;  /* 0x00000000000079c5 */ /* 0x000fe20000000000 */
[----:B------:R-:W-:Y:S01]  /*2150*/  ULEA UR13, UR11, UR8, 0xb ;  /* 0x000000080b0d7291 */ /* 0x000fe2000f8e583f */
[----:B------:R-:W-:Y:S01]  /*2160*/  UMOV UR7, 0x40000040 ;  /* 0x4000004000077882 */ /* 0x000fe20000000000 */
[----:B------:R-:W-:-:S03]  /*2170*/  UMOV UR5, 0x40000040 ;  /* 0x4000004000057882 */ /* 0x000fc60000000000 */
[----:B------:R-:W-:Y:S02]  /*2180*/  UMOV UR6, UR12 ;  /* 0x0000000c00067c82 */ /* 0x000fe40008000000 */
[----:B------:R-:W-:Y:S02]  /*2190*/  UMOV UR4, UR13 ;  /* 0x0000000d00047c82 */ /* 0x000fe40008000000 */
[----:B------:R-:W-:Y:S01]  /*21a0*/  HGMMA.64x128x8.F32.TF32 R24, gdesc[UR4], R24, gsb0 ;  /* 0x05e00000041879f0 */ /* 0x000fe20008002818 */
        /* <DEDUP_REMOVED lines=107> */
[----:B------:R-:W-:Y:S01]  /*2860*/  BPT.TRAP 0x1 ;  /* 0x000000040000795c */ /* 0x000fe20000300000 */
.L_x_25:
[----:B------:R-:W-:Y:S02]  /*2870*/  UISETP.GT.U32.AND UP0, UPT, UR39, 0x1, UPT ;  /* 0x000000012700788c */ /* 0x000fe4000bf04070 */
[----:B------:R-:W-:-:S04]  /*2880*/  ULEA UR4, UR10, UR40, 0x3 ;  /* 0x000000280a047291 */ /* 0x000fc8000f8e183f */
[----:B------:R-:W-:Y:S01]  /*2890*/  UIADD3 UR4, UR4, 0x10, URZ ;  /* 0x0000001004047890 */ /* 0x000fe2000fffe03f */
[----:B------:R-:W-:-:S03]  /*28a0*/  PLOP3.LUT P1, PT, PT, PT, UP0, 0x80, 0x0 ;  /* 0x000000000000781c */ /* 0x000fc60003f2f008 */
[----:B------:R-:W-:-:S09]  /*28b0*/  UPRMT UR4, URZ, 0x654, UR4 ;  /* 0x000006543f047896 */ /* 0x000fd20008000004 */
[----:B------:R-:W-:Y:S01]  /*28c0*/  SYNCS.ARRIVE.TRANS64.RED.A1T0 RZ, [UR4], RZ ;  /* 0x000000ffffff79a7 */ /* 0x000fe20008100404 */
[----:B------:R-:W-:Y:S05]  /*28d0*/  @P1 BRA `(.L_x_26) ;  /* 0x0000000000041947 */ /* 0x000fea0003800000 */
[----:B------:R-:W-:Y:S01]  /*28e0*/  BPT.TRAP 0x1 ;  /* 0x000000040000795c */ /* 0x000fe20000300000 */
.L_x_26:
[----:B------:R-:W-:Y:S01]  /*28f0*/  UIADD3 UR11, UR11, 0x1, URZ ;  /* 0x000000010b0b7890 */ /* 0x000fe2000fffe03f */
[C---:B------:R-:W-:Y:S01]  /*2900*/  ISETP.GT.AND P1, PT, R0.reuse, 0x1, PT ;  /* 0x000000010000780c */ /* 0x040fe20003f24270 */
[----:B------:R-:W-:Y:S01]  /*2910*/  UIADD3 UR10, UR10, 0x1, URZ ;  /* 0x000000010a0a7890 */ /* 0x000fe2000fffe03f */
[----:B------:R-:W-:Y:S01]  /*2920*/  VIADD R0, R0, 0xffffffff ;  /* 0xffffffff00007836 */ /* 0x000fe20000000000 */
[----:B------:R-:W-:Y:S02]  /*2930*/  UISETP.NE.AND UP0, UPT, UR11, 0x2, UPT ;  /* 0x000000020b00788c */ /* 0x000fe4000bf05270 */
[----:B------:R-:W-:Y:S02]  /*2940*/  UISETP.NE.AND UP1, UPT, UR10, 0x2, UPT ;  /* 0x000000020a00788c */ /* 0x000fe4000bf25270 */
[----:B------:R-:W-:Y:S02]  /*2950*/  USEL UR4, URZ, 0x1, UP0 ;  /* 0x000000013f047887 */ /* 0x000fe40008000000 */
[----:B------:R-:W-:-:S02]  /*2960*/  USEL UR11, UR11, URZ, UP0 ;  /* 0x0000003f0b0b7287 */ /* 0x000fc40008000000 */
[----:B------:R-:W-:Y:S02]  /*2970*/  USEL UR10, UR10, URZ, UP1 ;  /* 0x0000003f0a0a7287 */ /* 0x000fe40008800000 */
[----:B------:R-:W-:Y:S01]  /*2980*/  LOP3.LUT R5, R5, UR4, RZ, 0x3c, !PT ;  /* 0x0000000405057c12 */ /* 0x000fe2000f8e3cff */
[----:B------:R-:W-:Y:S09]  /*2990*/  @P1 BRA `(.L_x_27) ;  /* 0xfffffff400bc1947 */ /* 0x000ff2000383ffff */
.L_x_20:
[----:B01----:R-:W0:Y:S01]  /*29a0*/  LDC R0, c[0x0][0x28c] ;  /* 0x0000a300ff007b82 */ /* 0x003e220000000800 */
[----:B------:R1:W-:Y:S01]  /*29b0*/  SYNCS.ARRIVE.TRANS64.A1T0 RZ, [R99+UR50], RZ ;  /* 0x000000ff63ff79a7 */ /* 0x0003e20008100032 */
[----:B0-----:R-:W-:-:S13]  /*29c0*/  ISETP.GE.AND P1, PT, R0, 0x1, PT ;  /* 0x000000010000780c */ /* 0x001fda0003f26270 */
[----:B-1----:R-:W-:Y:S05]  /*29d0*/  @!P1 BRA `(.L_x_28) ;  /* 0x0000000000309947 */ /* 0x002fea0003800000 */
[----:B------:R-:W-:Y:S05]  /*29e0*/  @!P0 BRA `(.L_x_29) ;  /* 0x0000000000048947 */ /* 0x000fea0003800000 */
[----:B------:R-:W-:Y:S01]  /*29f0*/  BPT.TRAP 0x1 ;  /* 0x000000040000795c */ /* 0x000fe20000300000 */
.L_x_29:
[----:B------:R-:W-:Y:S02]  /*2a00*/  UIADD3 UR4, UR46, UR44, URZ ;  /* 0x0000002c2e047290 */ /* 0x000fe4000fffe03f */
[----:B------:R-:W-:Y:S02]  /*2a10*/  UISETP.GT.U32.AND UP0, UPT, UR39, 0x1, UPT ;  /* 0x000000012700788c */ /* 0x000fe4000bf04070 */
[----:B------:R-:W-:-:S04]  /*2a20*/  USHF.L.U32 UR4, UR4, 0x3, URZ ;  /* 0x0000000304047899 */ /* 0x000fc8000800063f */
[----:B------:R-:W-:Y:S01]  /*2a30*/  ULOP3.LUT UR4, UR4, 0x8, URZ, 0xc0, !UPT ;  /* 0x0000000804047892 */ /* 0x000fe2000f8ec03f */
[----:B------:R-:W-:-:S03]  /*2a40*/  PLOP3.LUT P0, PT, PT, PT, UP0, 0x80, 0x0 ;  /* 0x000000000000781c */ /* 0x000fc60003f0f008 */
[----:B------:R-:W-:-:S04]  /*2a50*/  UIADD3 UR4, UR40, 0x10, UR4 ;  /* 0x0000001028047890 */ /* 0x000fc8000fffe004 */
[----:B------:R-:W-:-:S09]  /*2a60*/  UPRMT UR4, URZ, 0x654, UR4 ;  /* 0x000006543f047896 */ /* 0x000fd20008000004 */
[----:B------:R-:W-:Y:S01]  /*2a70*/  SYNCS.ARRIVE.TRANS64.RED.A1T0 RZ, [UR4], RZ ;  /* 0x000000ffffff79a7 */ /* 0x000fe20008100404 */
[----:B------:R-:W-:Y:S05]  /*2a80*/  @P0 BRA `(.L_x_28) ;  /* 0x0000000000040947 */ /* 0x000fea0003800000 */
[----:B------:R-:W-:Y:S01]  /*2a90*/  BPT.TRAP 0x1 ;  /* 0x000000040000795c */ /* 0x000fe20000300000 */
.L_x_28:
[----:B------:R-:W-:Y:S02]  /*2aa0*/  SHF.L.U32 R0, R98, 0x1f, RZ ;  /* 0x0000001f62007819 */ /* 0x000fe400000006ff */
[----:B------:R-:W-:Y:S02]  /*2ab0*/  SHF.R.S32.HI R9, RZ, 0x1f, R19 ;  /* 0x0000001fff097819 */ /* 0x000fe40000011413 */
[----:B------:R-:W0:Y:S02]  /*2ac0*/  SYNCS.PHASECHK.TRANS64.TRYWAIT P0, [R95+URZ+0x8], R0 ;  /* 0x000008005f0075a7 */ /* 0x000e24000800017f */
[----:B0-----:R-:W-:Y:S05]  /*2ad0*/  @!P0 BRA `(.L_x_30) ;  /* 0x0000004c00748947 */ /* 0x001fea0003800000 */
.L_x_182:
[----:B------:R-:W-:Y:S01]  /*2ae0*/  ULDC.64 UR4, c[0x0][0x5d0] ;  /* 0x0001740000047ab9 */ /* 0x000fe20000000a00 */
[----:B------:R-:W-:Y:S01]  /*2af0*/  ULDC UR6, c[0x0][0x284] ;  /* 0x0000a10000067ab9 */ /* 0x000fe20000000800 */
[----:B0-----:R-:W-:Y:S02]  /*2b00*/  IMAD R0, R9, UR4, RZ ;  /* 0x0000000409007c24 */ /* 0x001fe4000f8e02ff */
[----:B------:R-:W-:Y:S02]  /*2b10*/  IMAD.SHL.U32 R10, R2, 0x80, RZ ;  /* 0x00000080020a7824 */ /* 0x000fe400078e00ff */
[C---:B------:R-:W-:Y:S02]  /*2b20*/  IMAD R5, R19.reuse, UR5, R0 ;  /* 0x0000000513057c24 */ /* 0x040fe4000f8e0200 */
[----:B------:R-:W-:Y:S01]  /*2b30*/  IMAD.SHL.U32 R0, R18, 0x40, RZ ;  /* 0x0000004012007824 */ /* 0x000fe200078e00ff */
[----:B------:R-:W-:Y:S01]  /*2b40*/  SHF.R.S32.HI R11, RZ, 0x1f, R10 ;  /* 0x0000001fff0b7819 */ /* 0x000fe2000001140a */
[----:B------:R-:W-:Y:S01]  /*2b50*/  IMAD.WIDE.U32 R2, R19, UR4, R90 ;  /* 0x0000000413027c25 */ /* 0x000fe2000f8e005a */
[----:B------:R-:W-:-:S02]  /*2b60*/  ULDC.64 UR4, c[0x0][0x5c8] ;  /* 0x0001720000047ab9 */ /* 0x000fc40000000a00 */
[----:B------:R-:W-:Y:S01]  /*2b70*/  ISETP.GE.AND P0, PT, R0, UR6, PT ;  /* 0x0000000600007c0c */ /* 0x000fe2000bf06270 */
[----:B------:R-:W-:Y:S01]  /*2b80*/  ULDC UR6, c[0x0][0x288] ;  /* 0x0000a20000067ab9 */ /* 0x000fe20000000800 */
[----:B------:R-:W-:Y:S01]  /*2b90*/  IADD3 R2, P1, R10, R2, RZ ;  /* 0x000000020a027210 */ /* 0x000fe20007f3e0ff */
[----:B------:R-:W-:Y:S01]  /*2ba0*/  IMAD.WIDE R20, R18, 0x40, R88 ;  /* 0x0000004012147825 */ /* 0x000fe200078e0258 */
[----:B------:R-:W-:Y:S02]  /*2bb0*/  ISETP.GE.OR P0, PT, R10, UR6, P0 ;  /* 0x000000060a007c0c */ /* 0x000fe40008706670 */
[----:B------:R-:W-:Y:S01]  /*2bc0*/  IADD3.X R3, R11, R3, R5, P1, !PT ;  /* 0x000000030b037210 */ /* 0x000fe20000ffe405 */
[----:B------:R-:W-:-:S04]  /*2bd0*/  IMAD R7, R21, UR4, RZ ;  /* 0x0000000415077c24 */ /* 0x000fc8000f8e02ff */
[C---:B------:R-:W-:Y:S02]  /*2be0*/  IMAD R7, R20.reuse, UR5, R7 ;  /* 0x0000000514077c24 */ /* 0x040fe4000f8e0207 */
[----:B------:R-:W-:-:S04]  /*2bf0*/  IMAD.WIDE.U32 R100, R20, UR4, R2 ;  /* 0x0000000414647c25 */ /* 0x000fc8000f8e0002 */
[----:B------:R-:W-:Y:S05]  /*2c00*/  @P0 BRA `(.L_x_31) ;  /* 0x0000003000d00947 */ /* 0x000fea0003800000 */
[----:B-----5:R-:W-:Y:S01]  /*2c10*/  FSETP.NEU.AND P1, PT, R23, RZ, PT ;  /* 0x000000ff1700720b */ /* 0x020fe20003f2d000 */
[----:B------:R-:W-:Y:S01]  /*2c20*/  IMAD.IADD R18, R94, 0x1, -R10 ;  /* 0x000000015e127824 */ /* 0x000fe200078e0a0a */
[----:B------:R-:W-:Y:S01]  /*2c30*/  BSSY B0, `(.L_x_31) ;  /* 0x0000331000007945 */ /* 0x000fe20003800000 */
[----:B------:R-:W-:Y:S02]  /*2c40*/  IMAD.IADD R0, R97, 0x1, -R0 ;  /* 0x0000000161007824 */ /* 0x000fe400078e0a00 */
[----:B------:R-:W-:Y:S01]  /*2c50*/  IMAD.IADD R7, R101, 0x1, R7 ;  /* 0x0000000165077824 */ /* 0x000fe200078e0207 */
[----:B------:R-:W-:-:S04]  /*2c60*/  ISETP.GT.AND P0, PT, R18, RZ, PT ;  /* 0x000000ff1200720c */ /* 0x000fc80003f04270 */
[----:B------:R-:W-:-:S03]  /*2c70*/  ISETP.GT.AND P2, PT, R0, RZ, P0 ;  /* 0x000000ff0000720c */ /* 0x000fc60000744270 */
[----:B------:R-:W-:Y:S10]  /*2c80*/  @!P1 BRA `(.L_x_32) ;  /* 0x0000002400149947 */ /* 0x000ff40003800000 */
[----:B------:R-:W0:Y:S01]  /*2c90*/  LDC.64 R104, c[0x0][0x5b8] ;  /* 0x00016e00ff687b82 */ /* 0x000e220000000a00 */
[----:B------:R-:W-:-:S07]  /*2ca0*/  ULDC.64 UR4, c[0x0][0x5c0] ;  /* 0x0001700000047ab9 */ /* 0x000fce0000000a00 */
[----:B------:R-:W1:Y:S08]  /*2cb0*/  LDC.64 R106, c[0x0][0x5b0] ;  /* 0x00016c00ff6a7b82 */ /* 0x000e700000000a00 */
[----:B------:R-:W2:Y:S01]  /*2cc0*/  LDC.64 R108, c[0x0][0x5a8] ;  /* 0x00016a00ff6c7b82 */ /* 0x000ea20000000a00 */
[-C--:B0-----:R-:W-:Y:S02]  /*2cd0*/  IMAD R4, R9, R104.reuse, RZ ;  /* 0x0000006809047224 */ /* 0x081fe400078e02ff */
[----:B------:R-:W-:-:S04]  /*2ce0*/  IMAD.WIDE.U32 R2, R19, R104, R90 ;  /* 0x0000006813027225 */ /* 0x000fc800078e005a */
[----:B------:R-:W-:Y:S01]  /*2cf0*/  IMAD R101, R19, R105, R4 ;  /* 0x0000006913657224 */ /* 0x000fe200078e0204 */
[----:B------:R-:W-:Y:S01]  /*2d00*/  IADD3 R4, P1, R10, R2, RZ ;  /* 0x000000020a047210 */ /* 0x000fe20007f3e0ff */
[----:B-1----:R-:W-:-:S03]  /*2d10*/  IMAD R2, R21, R106, RZ ;  /* 0x0000006a15027224 */ /* 0x002fc600078e02ff */
[----:B------:R-:W-:Y:S01]  /*2d20*/  IADD3.X R5, R11, R3, R101, P1, !PT ;  /* 0x000000030b057210 */ /* 0x000fe20000ffe465 */
[C---:B------:R-:W-:Y:S02]  /*2d30*/  IMAD R21, R20.reuse, R107, R2 ;  /* 0x0000006b14157224 */ /* 0x040fe400078e0202 */
[----:B------:R-:W-:-:S04]  /*2d40*/  IMAD.WIDE.U32 R2, R20, R106, R4 ;  /* 0x0000006a14027225 */ /* 0x000fc800078e0004 */
[----:B------:R-:W-:Y:S01]  /*2d50*/  IMAD.IADD R3, R3, 0x1, R21 ;  /* 0x0000000103037824 */ /* 0x000fe200078e0215 */
[----:B--2---:R-:W-:-:S04]  /*2d60*/  LEA R8, P1, R2, R108, 0x2 ;  /* 0x0000006c02087211 */ /* 0x004fc800078210ff */
[----:B------:R-:W-:-:S05]  /*2d70*/  LEA.HI.X R9, R2, R109, R3, 0x2, P1 ;  /* 0x0000006d02097211 */ /* 0x000fca00008f1403 */
[----:B------:R0:W2:Y:S01]  /*2d80*/  @P2 LDG.E.LTC128B R102, desc[UR52][R8.64] ;  /* 0x0000003408662981 */ /* 0x0000a2000c1e1920 */
[----:B------:R-:W-:Y:S01]  /*2d90*/  IMAD.WIDE.U32 R2, R20, R106, R10 ;  /* 0x0000006a14027225 */ /* 0x000fe200078e000a */
[----:B------:R-:W-:Y:S01]  /*2da0*/  SHF.L.U64.HI R15, R106, 0x3, R107 ;  /* 0x000000036a0f7819 */ /* 0x000fe2000001026b */
[----:B------:R-:W-:Y:S01]  /*2db0*/  BSSY B1, `(.L_x_33) ;  /* 0x0000017000017945 */ /* 0x000fe20003800000 */
[----:B------:R-:W-:Y:S01]  /*2dc0*/  ISETP.GT.AND P0, PT, R0, 0x8, P0 ;  /* 0x000000080000780c */ /* 0x000fe20000704270 */
[----:B------:R-:W-:Y:S01]  /*2dd0*/  IMAD.SHL.U32 R14, R106, 0x8, RZ ;  /* 0x000000086a0e7824 */ /* 0x000fe200078e00ff */
[----:B------:R-:W-:-:S03]  /*2de0*/  IADD3 R12, P1, R90, R2, RZ ;  /* 0x000000025a0c7210 */ /* 0x000fc60007f3e0ff */
[----:B------:R-:W-:Y:S01]  /*2df0*/  IMAD.WIDE.U32 R14, R20, R106, R14 ;  /* 0x0000006a140e7225 */ /* 0x000fe200078e000e */
[----:B------:R-:W-:Y:S02]  /*2e00*/  IADD3.X R13, R91, R21, R3, P1, !PT ;  /* 0x000000155b0d7210 */ /* 0x000fe40000ffe403 */
[C---:B------:R-:W-:Y:S01]  /*2e10*/  LEA R6, P1, R100.reuse, UR4, 0x2 ;  /* 0x0000000464067c11 */ /* 0x040fe2000f8210ff */
[----:B------:R-:W-:Y:S02]  /*2e20*/  IMAD.IADD R21, R21, 0x1, R15 ;  /* 0x0000000115157824 */ /* 0x000fe400078e020f */
[----:B------:R-:W-:Y:S01]  /*2e30*/  IMAD.WIDE.U32 R12, R19, R104, R12 ;  /* 0x00000068130c7225 */ /* 0x000fe200078e000c */
[----:B------:R-:W-:Y:S02]  /*2e40*/  LEA.HI.X R7, R100, UR5, R7, 0x2, P1 ;  /* 0x0000000564077c11 */ /* 0x000fe400088f1407 */
[----:B------:R-:W-:Y:S01]  /*2e50*/  ISETP.GT.AND P1, PT, R18, 0x1, PT ;  /* 0x000000011200780c */ /* 0x000fe20003f24270 */
[----:B------:R-:W-:Y:S01]  /*2e60*/  IMAD.IADD R3, R101, 0x1, R13 ;  /* 0x0000000165037824 */ /* 0x000fe200078e020d */
[----:B------:R-:W-:-:S02]  /*2e70*/  LEA R2, P3, R12, R108, 0x2 ;  /* 0x0000006c0c027211 */ /* 0x000fc400078610ff */
[----:B------:R-:W-:Y:S02]  /*2e80*/  ISETP.GT.AND P5, PT, R0, RZ, P1 ;  /* 0x000000ff0000720c */ /* 0x000fe40000fa4270 */
[----:B------:R-:W-:Y:S02]  /*2e90*/  LEA.HI.X R3, R12, R109, R3, 0x2, P3 ;  /* 0x0000006d0c037211 */ /* 0x000fe400018f1403 */
[----:B0-----:R-:W-:-:S04]  /*2ea0*/  IADD3 R8, P3, R4, R14, RZ ;  /* 0x0000000e04087210 */ /* 0x001fc80007f7e0ff */
[----:B------:R-:W-:Y:S01]  /*2eb0*/  LEA R12, P4, R8, R108, 0x2 ;  /* 0x0000006c080c7211 */ /* 0x000fe200078810ff */
[----:B------:R-:W-:Y:S02]  /*2ec0*/  IMAD.X R5, R21, 0x1, R5, P3 ;  /* 0x0000000115057824 */ /* 0x000fe400018e0605 */
[----:B--2---:R-:W-:-:S04]  /*2ed0*/  FMUL R9, R102, R23 ;  /* 0x0000001766097220 */ /* 0x004fc80000400000 */
[----:B------:R-:W-:-:S05]  /*2ee0*/  FFMA R9, R24, R22, R9 ;  /* 0x0000001618097223 */ /* 0x000fca0000000009 */
[----:B------:R0:W-:Y:S01]  /*2ef0*/  @P2 STG.E desc[UR52][R6.64], R9 ;  /* 0x0000000906002986 */ /* 0x0001e2000c101934 */
[----:B------:R-:W-:Y:S05]  /*2f00*/  @!P5 BRA `(.L_x_34) ;  /* 0x000000000004d947 */ /* 0x000fea0003800000 */
[----:B------:R1:W5:Y:S02]  /*2f10*/  LDG.E.LTC128B R102, desc[UR52][R2.64+0x4] ;  /* 0x0000043402667981 */ /* 0x000364000c1e1920 */
.L_x_34:
[----:B------:R-:W-:Y:S05]  /*2f20*/  BSYNC B1 ;  /* 0x0000000000017941 */ /* 0x000fea0003800000 */
.L_x_33:
[----:B-----5:R-:W-:Y:S01]  /*2f30*/  FMUL R4, R102, R23 ;  /* 0x0000001766047220 */ /* 0x020fe20000400000 */
[----:B------:R-:W-:-:S03]  /*2f40*/  LEA.HI.X R13, R8, R109, R5, 0x2, P4 ;  /* 0x0000006d080d7211 */ /* 0x000fc600020f1405 */
[----:B------:R-:W-:-:S05]  /*2f50*/  FFMA R25, R25, R22, R4 ;  /* 0x0000001619197223 */ /* 0x000fca0000000004 */
[----:B------:R2:W-:Y:S04]  /*2f60*/  @P5 STG.E desc[UR52][R6.64+0x4], R25 ;  /* 0x0000041906005986 */ /* 0x0005e8000c101934 */
[----:B------:R-:W3:Y:S01]  /*2f70*/  @P0 LDG.E.LTC128B R102, desc[UR52][R12.64] ;  /* 0x000000340c660981 */ /* 0x000ee2000c1e1920 */
[----:B------:R-:W-:Y:S01]  /*2f80*/  IADD3 R10, P2, P3, R90, R14, R10 ;  /* 0x0000000e5a0a7210 */ /* 0x000fe20007b5e00a */
[----:B------:R-:W-:Y:S01]  /*2f90*/  BSSY B1, `(.L_x_35) ;  /* 0x0000010000017945 */ /* 0x000fe20003800000 */
[----:B0-----:R-:W-:Y:S02]  /*2fa0*/  SHF.L.U64.HI R9, R93, 0x2, R92 ;  /* 0x000000025d097819 */ /* 0x001fe4000001025c */
[----:B------:R-:W-:Y:S02]  /*2fb0*/  IADD3.X R11, R91, R21, R11, P2, P3 ;  /* 0x000000155b0b7210 */ /* 0x000fe400017e640b */
[----:B------:R-:W-:-:S02]  /*2fc0*/  LEA R8, P3, R93, R6, 0x2 ;  /* 0x000000065d087211 */ /* 0x000fc400078610ff */
[----:B------:R-:W-:Y:S01]  /*2fd0*/  ISETP.GT.AND P1, PT, R0, 0x8, P1 ;  /* 0x000000080000780c */ /* 0x000fe20000f24270 */
[----:B------:R-:W-:Y:S01]  /*2fe0*/  IMAD.WIDE.U32 R10, R19, R104, R10 ;  /* 0x00000068130a7225 */ /* 0x000fe200078e000a */
[----:B------:R-:W-:-:S03]  /*2ff0*/  ISETP.GT.AND P2, PT, R18, 0x8, PT ;  /* 0x000000081200780c */ /* 0x000fc60003f44270 */
[----:B------:R-:W-:Y:S01]  /*3000*/  IMAD.X R9, R9, 0x1, R7, P3 ;  /* 0x0000000109097824 */ /* 0x000fe200018e0607 */
[----:B------:R-:W-:Y:S01]  /*3010*/  LEA R4, P4, R10, R108, 0x2 ;  /* 0x0000006c0a047211 */ /* 0x000fe200078810ff */
[----:B------:R-:W-:Y:S02]  /*3020*/  IMAD.IADD R11, R101, 0x1, R11 ;  /* 0x00000001650b7824 */ /* 0x000fe400078e020b */
[----:B---3--:R-:W-:-:S04]  /*3030*/  FMUL R5, R102, R23 ;  /* 0x0000001766057220 */ /* 0x008fc80000400000 */
[----:B------:R-:W-:Y:S01]  /*3040*/  FFMA R13, R26, R22, R5 ;  /* 0x000000161a0d7223 */ /* 0x000fe20000000005 */
[----:B------:R-:W-:-:S04]  /*3050*/  LEA.HI.X R5, R10, R109, R11, 0x2, P4 ;  /* 0x0000006d0a057211 */ /* 0x000fc800020f140b */
[----:B------:R2:W-:Y:S01]  /*3060*/  @P0 STG.E desc[UR52][R8.64], R13 ;  /* 0x0000000d08000986 */ /* 0x0005e2000c101934 */
[----:B------:R-:W-:Y:S05]  /*3070*/  @!P1 BRA `(.L_x_36) ;  /* 0x0000000000049947 */ /* 0x000fea0003800000 */
[----:B------:R0:W5:Y:S02]  /*3080*/  LDG.E.LTC128B R102, desc[UR52][R4.64+0x4] ;  /* 0x0000043404667981 */ /* 0x000164000c1e1920 */
.L_x_36:
[----:B------:R-:W-:Y:S05]  /*3090*/  BSYNC B1 ;  /* 0x0000000000017941 */ /* 0x000fea0003800000 */
.L_x_35:
[----:B-----5:R-:W-:Y:S01]  /*30a0*/  FMUL R10, R102, R23 ;  /* 0x00000017660a7220 */ /* 0x020fe20000400000 */
[----:B------:R-:W-:Y:S01]  /*30b0*/  ISETP.GT.AND P3, PT, R0, RZ, P2 ;  /* 0x000000ff0000720c */ /* 0x000fe20001764270 */
[----:B------:R-:W-:Y:S01]  /*30c0*/  BSSY B1, `(.L_x_37) ;  /* 0x0000006000017945 */ /* 0x000fe20003800000 */
[----:B------:R-:W-:Y:S01]  /*30d0*/  ISETP.GT.AND P0, PT, R18, 0x9, PT ;  /* 0x000000091200780c */ /* 0x000fe20003f04270 */
[----:B------:R-:W-:-:S05]  /*30e0*/  FFMA R27, R27, R22, R10 ;  /* 0x000000161b1b7223 */ /* 0x000fca000000000a */
[----:B------:R3:W-:Y:S05]  /*30f0*/  @P1 STG.E desc[UR52][R8.64+0x4], R27 ;  /* 0x0000041b08001986 */ /* 0x0007ea000c101934 */
[----:B------:R-:W-:Y:S05]  /*3100*/  @!P3 BRA `(.L_x_38) ;  /* 0x000000000004b947 */ /* 0x000fea0003800000 */
[----:B------:R4:W5:Y:S02]  /*3110*/  LDG.E.LTC128B R102, desc[UR52][R2.64+0x20] ;  /* 0x0000203402667981 */ /* 0x000964000c1e1920 */
.L_x_38:
[----:B------:R-:W-:Y:S05]  /*3120*/  BSYNC B1 ;  /* 0x0000000000017941 */ /* 0x000fea0003800000 */
.L_x_37:
[----:B-----5:R-:W-:Y:S01]  /*3130*/  FMUL R11, R102, R23 ;  /* 0x00000017660b7220 */ /* 0x020fe20000400000 */
[----:B------:R-:W-:Y:S01]  /*3140*/  ISETP.GT.AND P1, PT, R0, RZ, P0 ;  /* 0x000000ff0000720c */ /* 0x000fe20000724270 */
[----:B------:R-:W-:Y:S02]  /*3150*/  BSSY B1, `(.L_x_39) ;  /* 0x0000005000017945 */ /* 0x000fe40003800000 */
[----:B------:R-:W-:-:S05]  /*3160*/  FFMA R11, R28, R22, R11 ;  /* 0x000000161c0b7223 */ /* 0x000fca000000000b */
[----:B------:R0:W-:Y:S05]  /*3170*/  @P3 STG.E desc[UR52][R6.64+0x20], R11 ;  /* 0x0000200b06003986 */ /* 0x0001ea000c101934 */
[----:B------:R-:W-:Y:S05]  /*3180*/  @!P1 BRA `(.L_x_40) ;  /* 0x0000000000049947 */ /* 0x000fea0003800000 */
[----:B------:R0:W5:Y:S02]  /*3190*/  LDG.E.LTC128B R102, desc[UR52][R2.64+0x24] ;  /* 0x0000243402667981 */ /* 0x000164000c1e1920 */
.L_x_40:
[----:B------:R-:W-:Y:S05]  /*31a0*/  BSYNC B1 ;  /* 0x0000000000017941 */ /* 0x000fea0003800000 */
.L_x_39:
[----:B-----5:R-:W-:Y:S01]  /*31b0*/  FMUL R10, R102, R23 ;  /* 0x00000017660a7220 */ /* 0x020fe20000400000 */
[----:B------:R-:W-:Y:S01]  /*31c0*/  ISETP.GT.AND P2, PT, R0, 0x8, P2 ;  /* 0x000000080000780c */ /* 0x000fe20001744270 */
[----:B------:R-:W-:Y:S02]  /*31d0*/  BSSY B1, `(.L_x_41) ;  /* 0x0000005000017945 */ /* 0x000fe40003800000 */
[----:B------:R-:W-:-:S05]  /*31e0*/  FFMA R29, R29, R22, R10 ;  /* 0x000000161d1d7223 */ /* 0x000fca000000000a */
[----:B------:R0:W-:Y:S05]  /*31f0*/  @P1 STG.E desc[UR52][R6.64+0x24], R29 ;  /* 0x0000241d06001986 */ /* 0x0001ea000c101934 */
[----:B------:R-:W-:Y:S05]  /*3200*/  @!P2 BRA `(.L_x_42) ;  /* 0x000000000004a947 */ /* 0x000fea0003800000 */
[----:B------:R0:W5:Y:S02]  /*3210*/  LDG.E.LTC128B R102, desc[UR52][R4.64+0x20] ;  /* 0x0000203404667981 */ /* 0x000164000c1e1920 */
.L_x_42:
[----:B------:R-:W-:Y:S05]  /*3220*/  BSYNC B1 ;  /* 0x0000000000017941 */ /* 0x000fea0003800000 */
.L_x_41:
[----:B0----5:R-:W-:Y:S01]  /*3230*/  FMUL R11, R102, R23 ;  /* 0x00000017660b7220 */ /* 0x021fe20000400000 */
[----:B------:R-:W-:Y:S01]  /*3240*/  ISETP.GT.AND P0, PT, R0, 0x8, P0 ;  /* 0x000000080000780c */ /* 0x000fe20000704270 */
[----:B------:R-:W-:Y:S01]  /*3250*/  BSSY B1, `(.L_x_43) ;  /* 0x0000006000017945 */ /* 0x000fe20003800000 */
[----:B------:R-:W-:Y:S01]  /*3260*/  ISETP.GT.AND P1, PT, R18, 0x10, PT ;  /* 0x000000101200780c */ /* 0x000fe20003f24270 */
[----:B------:R-:W-:-:S05]  /*3270*/  FFMA R11, R30, R22, R11 ;  /* 0x000000161e0b7223 */ /* 0x000fca000000000b */
[----:B------:R0:W-:Y:S05]  /*3280*/  @P2 STG.E desc[UR52][R8.64+0x20], R11 ;  /* 0x0000200b08002986 */ /* 0x0001ea000c101934 */
[----:B------:R-:W-:Y:S05]  /*3290*/  @!P0 BRA `(.L_x_44) ;  /* 0x0000000000048947 */ /* 0x000fea0003800000 */
[----:B------:R0:W5:Y:S02]  /*32a0*/  LDG.E.LTC128B R102, desc[UR52][R4.64+0x24] ;  /* 0x0000243404667981 */ /* 0x000164000c1e1920 */
.L_x_44:
[----:B------:R-:W-:Y:S05]  /*32b0*/  BSYNC B1 ;  /* 0x0000000000017941 */ /* 0x000fea0003800000 */
.L_x_43:
        /* <DEDUP_REMOVED lines=8> */
.L_x_46:
[----:B------:R-:W-:Y:S05]  /*3340*/  BSYNC B1 ;  /* 0x0000000000017941 */ /* 0x000fea0003800000 */
.L_x_45:
[----:B0----5:R-:W-:Y:S01]  /*3350*/  FMUL R11, R102, R23 ;  /* 0x00000017660b7220 */ /* 0x021fe20000400000 */
[----:B------:R-:W-:Y:S01]  /*3360*/  ISETP.GT.AND P0, PT, R0, RZ, P2 ;  /* 0x000000ff0000720c */ /* 0x000fe20001704270 */
[----:B------:R-:W-:Y:S02]  /*3370*/  BSSY B1, `(.L_x_47) ;  /* 0x0000005000017945 */ /* 0x000fe40003800000 */
[----:B------:R-:W-:-:S05]  /*3380*/  FFMA R11, R32, R22, R11 ;  /* 0x00000016200b7223 */ /* 0x000fca000000000b */
[----:B------:R0:W-:Y:S05]  /*3390*/  @P3 STG.E desc[UR52][R6.64+0x40], R11 ;  /* 0x0000400b06003986 */ /* 0x0001ea000c101934 */
[----:B------:R-:W-:Y:S05]  /*33a0*/  @!P0 BRA `(.L_x_48) ;  /* 0x0000000000048947 */ /* 0x000fea0003800000 */
[----:B------:R0:W5:Y:S02]  /*33b0*/  LDG.E.LTC128B R102, desc[UR52][R2.64+0x44] ;  /* 0x0000443402667981 */ /* 0x000164000c1e1920 */
.L_x_48:
[----:B------:R-:W-:Y:S05]  /*33c0*/  BSYNC B1 ;  /* 0x0000000000017941 */ /* 0x000fea0003800000 */
.L_x_47:
[----:B-----5:R-:W-:Y:S01]  /*33d0*/  FMUL R10, R102, R23 ;  /* 0x00000017660a7220 */ /* 0x020fe20000400000 */
[----:B------:R-:W-:Y:S01]  /*33e0*/  ISETP.GT.AND P1, PT, R0, 0x8, P1 ;  /* 0x000000080000780c */ /* 0x000fe20000f24270 */
[----:B------:R-:W-:Y:S02]  /*33f0*/  BSSY B1, `(.L_x_49) ;  /* 0x0000005000017945 */ /* 0x000fe40003800000 */
[----:B------:R-:W-:-:S05]  /*3400*/  FFMA R33, R33, R22, R10 ;  /* 0x0000001621217223 */ /* 0x000fca000000000a */
[----:B------:R0:W-:Y:S05]  /*3410*/  @P0 STG.E desc[UR52][R6.64+0x44], R33 ;  /* 0x0000442106000986 */ /* 0x0001ea000c101934 */
[----:B------:R-:W-:Y:S05]  /*3420*/  @!P1 BRA `(.L_x_50) ;  /* 0x0000000000049947 */ /* 0x000fea0003800000 */
[----:B------:R0:W5:Y:S02]  /*3430*/  LDG.E.LTC128B R102, desc[UR52][R4.64+0x40] ;  /* 0x0000403404667981 */ /* 0x000164000c1e1920 */
.L_x_50:
[----:B------:R-:W-:Y:S05]  /*3440*/  BSYNC B1 ;  /* 0x0000000000017941 */ /* 0x000fea0003800000 */
.L_x_49:
        /* <DEDUP_REMOVED lines=8> */
.L_x_52:
[----:B------:R-:W-:Y:S05]  /*34d0*/  BSYNC B1 ;  /* 0x0000000000017941 */ /* 0x000fea0003800000 */
.L_x_51:
        /* <DEDUP_REMOVED lines=8> */
.L_x_54:
[----:B------:R-:W-:Y:S05]  /*3560*/  BSYNC B1 ;  /* 0x0000000000017941 */ /* 0x000fea0003800000 */
.L_x_53:
[----:B0----5:R-:W-:Y:S01]  /*3570*/  FMUL R11, R102, R23 ;  /* 0x00000017660b7220 */ /* 0x021fe20000400000 */
[----:B------:R-:W-:Y:S01]  /*3580*/  ISETP.GT.AND P2, PT, R0, RZ, P1 ;  /* 0x000000ff0000720c */ /* 0x000fe20000f44270 */
[----:B------:R-:W-:Y:S02]  /*3590*/  BSSY B1, `(.L_x_55) ;  /* 0x0000005000017945 */ /* 0x000fe40003800000 */
[----:B------:R-:W-:-:S05]  /*35a0*/  FFMA R11, R36, R22, R11 ;  /* 0x00000016240b7223 */ /* 0x000fca000000000b */
[----:B------:R0:W-:Y:S05]  /*35b0*/  @P3 STG.E desc[UR52][R6.64+0x60], R11 ;  /* 0x0000600b06003986 */ /* 0x0001ea000c101934 */
[----:B------:R-:W-:Y:S05]  /*35c0*/  @!P2 BRA `(.L_x_56) ;  /* 0x000000000004a947 */ /* 0x000fea0003800000 */
[----:B------:R0:W5:Y:S02]  /*35d0*/  LDG.E.LTC128B R102, desc[UR52][R2.64+0x64] ;  /* 0x0000643402667981 */ /* 0x000164000c1e1920 */
.L_x_56:
[----:B------:R-:W-:Y:S05]  /*35e0*/  BSYNC B1 ;  /* 0x0000000000017941 */ /* 0x000fea0003800000 */
.L_x_55:
[----:B-----5:R-:W-:Y:S01]  /*35f0*/  FMUL R10, R102, R23 ;  /* 0x00000017660a7220 */ /* 0x020fe20000400000 */
[----:B------:R-:W-:Y:S01]  /*3600*/  ISETP.GT.AND P0, PT, R0, 0x8, P0 ;  /* 0x000000080000780c */ /* 0x000fe20000704270 */
[----:B------:R-:W-:Y:S02]  /*3610*/  BSSY B1, `(.L_x_57) ;  /* 0x0000005000017945 */ /* 0x000fe40003800000 */
[----:B------:R-:W-:-:S05]  /*3620*/  FFMA R37, R37, R22, R10 ;  /* 0x0000001625257223 */ /* 0x000fca000000000a */
[----:B------:R0:W-:Y:S05]  /*3630*/  @P2 STG.E desc[UR52][R6.64+0x64], R37 ;  /* 0x0000642506002986 */ /* 0x0001ea000c101934 */
[----:B------:R-:W-:Y:S05]  /*3640*/  @!P0 BRA `(.L_x_58) ;  /* 0x0000000000048947 */ /* 0x000fea0003800000 */
[----:B------:R0:W5:Y:S02]  /*3650*/  LDG.E.LTC128B R102, desc[UR52][R4.64+0x60] ;  /* 0x0000603404667981 */ /* 0x000164000c1e1920 */
.L_x_58:
[----:B------:R-:W-:Y:S05]  /*3660*/  BSYNC B1 ;  /* 0x0000000000017941 */ /* 0x000fea0003800000 */
.L_x_57:
        /* <DEDUP_REMOVED lines=8> */
.L_x_60:
[----:B------:R-:W-:Y:S05]  /*36f0*/  BSYNC B1 ;  /* 0x0000000000017941 */ /* 0x000fea0003800000 */
.L_x_59:
        /* <DEDUP_REMOVED lines=8> */
.L_x_62:
[----:B------:R-:W-:Y:S05]  /*3780*/  BSYNC B1 ;  /* 0x0000000000017941 */ /* 0x000fea0003800000 */
.L_x_61:
[----:B0----5:R-:W-:Y:S01]  /*3790*/  FMUL R11, R102, R23 ;  /* 0x00000017660b7220 */ /* 0x021fe20000400000 */
[----:B------:R-:W-:Y:S01]  /*37a0*/  ISETP.GT.AND P1, PT, R0, RZ, P0 ;  /* 0x000000ff0000720c */ /* 0x000fe20000724270 */
[----:B------:R-:W-:Y:S02]  /*37b0*/  BSSY B1, `(.L_x_63) ;  /* 0x0000005000017945 */ /* 0x000fe40003800000 */
[----:B------:R-:W-:-:S05]  /*37c0*/  FFMA R11, R40, R22, R11 ;  /* 0x00000016280b7223 */ /* 0x000fca000000000b */
[----:B------:R0:W-:Y:S05]  /*37d0*/  @P3 STG.E desc[UR52][R6.64+0x80], R11 ;  /* 0x0000800b06003986 */ /* 0x0001ea000c101934 */
[----:B------:R-:W-:Y:S05]  /*37e0*/  @!P1 BRA `(.L_x_64) ;  /* 0x0000000000049947 */ /* 0x000fea0003800000 */
[----:B------:R0:W5:Y:S02]  /*37f0*/  LDG.E.LTC128B R102, desc[UR52][R2.64+0x84] ;  /* 0x0000843402667981 */ /* 0x000164000c1e1920 */
.L_x_64:
[----:B------:R-:W-:Y:S05]  /*3800*/  BSYNC B1 ;  /* 0x0000000000017941 */ /* 0x000fea0003800000 */
.L_x_63:
[----:B-----5:R-:W-:Y:S01]  /*3810*/  FMUL R10, R102, R23 ;  /* 0x00000017660a7220 */ /* 0x020fe20000400000 */
[----:B------:R-:W-:Y:S01]  /*3820*/  ISETP.GT.AND P2, PT, R0, 0x8, P2 ;  /* 0x000000080000780c */ /* 0x000fe20001744270 */
[----:B------:R-:W-:Y:S02]  /*3830*/  BSSY B1, `(.L_x_65) ;  /* 0x0000005000017945 */ /* 0x000fe40003800000 */
[----:B------:R-:W-:-:S05]  /*3840*/  FFMA R41, R41, R22, R10 ;  /* 0x0000001629297223 */ /* 0x000fca000000000a */
[----:B------:R0:W-:Y:S05]  /*3850*/  @P1 STG.E desc[UR52][R6.64+0x84], R41 ;  /* 0x0000842906001986 */ /* 0x0001ea000c101934 */
[----:B------:R-:W-:Y:S05]  /*3860*/  @!P2 BRA `(.L_x_66) ;  /* 0x000000000004a947 */ /* 0x000fea0003800000 */
[----:B------:R0:W5:Y:S02]  /*3870*/  LDG.E.LTC128B R102, desc[UR52][R4.64+0x80] ;  /* 0x0000803404667981 */ /* 0x000164000c1e1920 */
.L_x_66:
[----:B------:R-:W-:Y:S05]  /*3880*/  BSYNC B1 ;  /* 0x0000000000017941 */ /* 0x000fea0003800000 */
.L_x_65:
        /* <DEDUP_REMOVED lines=8> */
.L_x_68:
[----:B------:R-:W-:Y:S05]  /*3910*/  BSYNC B1 ;  /* 0x0000000000017941 */ /* 0x000fea0003800000 */
.L_x_67:
        /* <DEDUP_REMOVED lines=8> */
.L_x_70:
[----:B------:R-:W-:Y:S05]  /*39a0*/  BSYNC B1 ;  /* 0x0000000000017941 */ /* 0x000fea0003800000 */
.L_x_69:
[----:B0----5:R-:W-:Y:S01]  /*39b0*/  FMUL R11, R102, R23 ;  /* 0x00000017660b7220 */ /* 0x021fe20000400000 */
[----:B------:R-:W-:Y:S01]  /*39c0*/  ISETP.GT.AND P0, PT, R0, RZ, P2 ;  /* 0x000000ff0000720c */ /* 0x000fe20001704270 */
[----:B------:R-:W-:Y:S02]  /*39d0*/  BSSY B1, `(.L_x_71) ;  /* 0x0000005000017945 */ /* 0x000fe40003800000 */
[----:B------:R-:W-:-:S05]  /*39e0*/  FFMA R11, R44, R22, R11 ;  /* 0x000000162c0b7223 */ /* 0x000fca000000000b */
[----:B------:R0:W-:Y:S05]  /*39f0*/  @P3 STG.E desc[UR52][R6.64+0xa0], R11 ;  /* 0x0000a00b06003986 */ /* 0x0001ea000c101934 */
[----:B------:R-:W-:Y:S05]  /*3a00*/  @!P0 BRA `(.L_x_72) ;  /* 0x0000000000048947 */ /* 0x000fea0003800000 */
[----:B------:R0:W5:Y:S02]  /*3a10*/  LDG.E.LTC128B R102, desc[UR52][R2.64+0xa4] ;  /* 0x0000a43402667981 */ /* 0x000164000c1e1920 */
.L_x_72:
[----:B------:R-:W-:Y:S05]  /*3a20*/  BSYNC B1 ;  /* 0x0000000000017941 */ /* 0x000fea0003800000 */
.L_x_71:
[----:B-----5:R-:W-:Y:S01]  /*3a30*/  FMUL R10, R102, R23 ;  /* 0x00000017660a7220 */ /* 0x020fe20000400000 */
[----:B------:R-:W-:Y:S01]  /*3a40*/  ISETP.GT.AND P1, PT, R0, 0x8, P1 ;  /* 0x000000080000780c */ /* 0x000fe20000f24270 */
[----:B------:R-:W-:Y:S02]  /*3a50*/  BSSY B1, `(.L_x_73) ;  /* 0x0000005000017945 */ /* 0x000fe40003800000 */
[----:B------:R-:W-:-:S05]  /*3a60*/  FFMA R45, R45, R22, R10 ;  /* 0x000000162d2d7223 */ /* 0x000fca000000000a */
[----:B------:R0:W-:Y:S05]  /*3a70*/  @P0 STG.E desc[UR52][R6.64+0xa4], R45 ;  /* 0x0000a42d06000986 */ /* 0x0001ea000c101934 */
[----:B------:R-:W-:Y:S05]  /*3a80*/  @!P1 BRA `(.L_x_74) ;  /* 0x0000000000049947 */ /* 0x000fea0003800000 */
[----:B------:R0:W5:Y:S02]  /*3a90*/  LDG.E.LTC128B R102, desc[UR52][R4.64+0xa0] ;  /* 0x0000a03404667981 */ /* 0x000164000c1e1920 */
.L_x_74:
[----:B------:R-:W-:Y:S05]  /*3aa0*/  BSYNC B1 ;  /* 0x0000000000017941 */ /* 0x000fea0003800000 */
.L_x_73:
        /* <DEDUP_REMOVED lines=8> */
.L_x_76:
[----:B------:R-:W-:Y:S05]  /*3b30*/  BSYNC B1 ;  /* 0x0000000000017941 */ /* 0x000fea0003800000 */
.L_x_75:
        /* <DEDUP_REMOVED lines=8> */
.L_x_78:
[----:B------:R-:W-:Y:S05]  /*3bc0*/  BSYNC B1 ;  /* 0x0000000000017941 */ /* 0x000fea0003800000 */
.L_x_77:
[----:B0----5:R-:W-:Y:S01]  /*3bd0*/  FMUL R11, R102, R23 ;  /* 0x00000017660b7220 */ /* 0x021fe20000400000 */
[----:B------:R-:W-:Y:S01]  /*3be0*/  ISETP.GT.AND P2, PT, R0, RZ, P1 ;  /* 0x000000ff0000720c */ /* 0x000fe20000f44270 */
[----:B------:R-:W-:Y:S02]  /*3bf0*/  BSSY B1, `(.L_x_79) ;  /* 0x0000005000017945 */ /* 0x000fe40003800000 */
[----:B------:R-:W-:-:S05]  /*3c00*/  FFMA R11, R48, R22, R11 ;  /* 0x00000016300b7223 */ /* 0x000fca000000000b */
[----:B------:R0:W-:Y:S05]  /*3c10*/  @P3 STG.E desc[UR52][R6.64+0xc0], R11 ;  /* 0x0000c00b06003986 */ /* 0x0001ea000c101934 */
[----:B------:R-:W-:Y:S05]  /*3c20*/  @!P2 BRA `(.L_x_80) ;  /* 0x000000000004a947 */ /* 0x000fea0003800000 */
[----:B------:R0:W5:Y:S02]  /*3c30*/  LDG.E.LTC128B R102, desc[UR52][R2.64+0xc4] ;  /* 0x0000c43402667981 */ /* 0x000164000c1e1920 */
.L_x_80:
[----:B------:R-:W-:Y:S05]  /*3c40*/  BSYNC B1 ;  /* 0x0000000000017941 */ /* 0x000fea0003800000 */
.L_x_79:
[----:B-----5:R-:W-:Y:S01]  /*3c50*/  FMUL R10, R102, R23 ;  /* 0x00000017660a7220 */ /* 0x020fe20000400000 */
[----:B------:R-:W-:Y:S01]  /*3c60*/  ISETP.GT.AND P0, PT, R0, 0x8, P0 ;  /* 0x000000080000780c */ /* 0x000fe20000704270 */
[----:B------:R-:W-:Y:S02]  /*3c70*/  BSSY B1, `(.L_x_81) ;  /* 0x0000005000017945 */ /* 0x000fe40003800000 */
[----:B------:R-:W-:-:S05]  /*3c80*/  FFMA R49, R49, R22, R10 ;  /* 0x0000001631317223 */ /* 0x000fca000000000a */
[----:B------:R0:W-:Y:S05]  /*3c90*/  @P2 STG.E desc[UR52][R6.64+0xc4], R49 ;  /* 0x0000c43106002986 */ /* 0x0001ea000c101934 */
[----:B------:R-:W-:Y:S05]  /*3ca0*/  @!P0 BRA `(.L_x_82) ;  /* 0x0000000000048947 */ /* 0x000fea0003800000 */
[----:B------:R0:W5:Y:S02]  /*3cb0*/  LDG.E.LTC128B R102, desc[UR52][R4.64+0xc0] ;  /* 0x0000c03404667981 */ /* 0x000164000c1e1920 */
.L_x_82:
[----:B------:R-:W-:Y:S05]  /*3cc0*/  BSYNC B1 ;  /* 0x0000000000017941 */ /* 0x000fea0003800000 */
.L_x_81:
        /* <DEDUP_REMOVED lines=8> */
.L_x_84:
[----:B------:R-:W-:Y:S05]  /*3d50*/  BSYNC B1 ;  /* 0x0000000000017941 */ /* 0x000fea0003800000 */
.L_x_83:
        /* <DEDUP_REMOVED lines=8> */
.L_x_86:
[----:B------:R-:W-:Y:S05]  /*3de0*/  BSYNC B1 ;  /* 0x0000000000017941 */ /* 0x000fea0003800000 */
.L_x_85:
[----:B0----5:R-:W-:Y:S01]  /*3df0*/  FMUL R11, R102, R23 ;  /* 0x00000017660b7220 */ /* 0x021fe20000400000 */
[----:B------:R-:W-:Y:S01]  /*3e00*/  ISETP.GT.AND P1, PT, R0, RZ, P0 ;  /* 0x000000ff0000720c */ /* 0x000fe20000724270 */
[----:B------:R-:W-:Y:S02]  /*3e10*/  BSSY B1, `(.L_x_87) ;  /* 0x0000005000017945 */ /* 0x000fe40003800000 */
[----:B------:R-:W-:-:S05]  /*3e20*/  FFMA R11, R52, R22, R11 ;  /* 0x00000016340b7223 */ /* 0x000fca000000000b */
[----:B------:R0:W-:Y:S05]  /*3e30*/  @P3 STG.E desc[UR52][R6.64+0xe0], R11 ;  /* 0x0000e00b06003986 */ /* 0x0001ea000c101934 */
[----:B------:R-:W-:Y:S05]  /*3e40*/  @!P1 BRA `(.L_x_88) ;  /* 0x0000000000049947 */ /* 0x000fea0003800000 */
[----:B------:R0:W5:Y:S02]  /*3e50*/  LDG.E.LTC128B R102, desc[UR52][R2.64+0xe4] ;  /* 0x0000e43402667981 */ /* 0x000164000c1e1920 */
.L_x_88:
[----:B------:R-:W-:Y:S05]  /*3e60*/  BSYNC B1 ;  /* 0x0000000000017941 */ /* 0x000fea0003800000 */
.L_x_87:
[----:B-----5:R-:W-:Y:S01]  /*3e70*/  FMUL R10, R102, R23 ;  /* 0x00000017660a7220 */ /* 0x020fe20000400000 */
[----:B------:R-:W-:Y:S01]  /*3e80*/  ISETP.GT.AND P2, PT, R0, 0x8, P2 ;  /* 0x000000080000780c */ /* 0x000fe20001744270 */
[----:B------:R-:W-:Y:S02]  /*3e90*/  BSSY B1, `(.L_x_89) ;  /* 0x0000005000017945 */ /* 0x000fe40003800000 */
[----:B------:R-:W-:-:S05]  /*3ea0*/  FFMA R53, R53, R22, R10 ;  /* 0x0000001635357223 */ /* 0x000fca000000000a */
[----:B------:R0:W-:Y:S05]  /*3eb0*/  @P1 STG.E desc[UR52][R6.64+0xe4], R53 ;  /* 0x0000e43506001986 */ /* 0x0001ea000c101934 */
[----:B------:R-:W-:Y:S05]  /*3ec0*/  @!P2 BRA `(.L_x_90) ;  /* 0x000000000004a947 */ /* 0x000fea0003800000 */
[----:B------:R0:W5:Y:S02]  /*3ed0*/  LDG.E.LTC128B R102, desc[UR52][R4.64+0xe0] ;  /* 0x0000e03404667981 */ /* 0x000164000c1e1920 */
.L_x_90:
[----:B------:R-:W-:Y:S05]  /*3ee0*/  BSYNC B1 ;  /* 0x0000000000017941 */ /* 0x000fea0003800000 */
.L_x_89:
        /* <DEDUP_REMOVED lines=8> */
.L_x_92:
[----:B------:R-:W-:Y:S05]  /*3f70*/  BSYNC B1 ;  /* 0x0000000000017941 */ /* 0x000fea0003800000 */
.L_x_91:
        /* <DEDUP_REMOVED lines=8> */
.L_x_94:
[----:B------:R-:W-:Y:S05]  /*4000*/  BSYNC B1 ;  /* 0x0000000000017941 */ /* 0x000fea0003800000 */
.L_x_93:
[----:B0----5:R-:W-:Y:S01]  /*4010*/  FMUL R11, R102, R23 ;  /* 0x00000017660b7220 */ /* 0x021fe20000400000 */
[----:B------:R-:W-:Y:S01]  /*4020*/  ISETP.GT.AND P0, PT, R0, RZ, P2 ;  /* 0x000000ff0000720c */ /* 0x000fe20001704270 */
[----:B------:R-:W-:Y:S02]  /*4030*/  BSSY B1, `(.L_x_95) ;  /* 0x0000005000017945 */ /* 0x000fe40003800000 */
[----:B------:R-:W-:-:S05]  /*4040*/  FFMA R11, R56, R22, R11 ;  /* 0x00000016380b7223 */ /* 0x000fca000000000b */
[----:B------:R0:W-:Y:S05]  /*4050*/  @P3 STG.E desc[UR52][R6.64+0x100], R11 ;  /* 0x0001000b06003986 */ /* 0x0001ea000c101934 */
[----:B------:R-:W-:Y:S05]  /*4060*/  @!P0 BRA `(.L_x_96) ;  /* 0x0000000000048947 */ /* 0x000fea0003800000 */
[----:B------:R0:W5:Y:S02]  /*4070*/  LDG.E.LTC128B R102, desc[UR52][R2.64+0x104] ;  /* 0x0001043402667981 */ /* 0x000164000c1e1920 */
.L_x_96:
[----:B------:R-:W-:Y:S05]  /*4080*/  BSYNC B1 ;  /* 0x0000000000017941 */ /* 0x000fea0003800000 */
.L_x_95:
[----:B-----5:R-:W-:Y:S01]  /*4090*/  FMUL R10, R102, R23 ;  /* 0x00000017660a7220 */ /* 0x020fe20000400000 */
[----:B------:R-:W-:Y:S01]  /*40a0*/  ISETP.GT.AND P1, PT, R0, 0x8, P1 ;  /* 0x000000080000780c */ /* 0x000fe20000f24270 */
[----:B------:R-:W-:Y:S02]  /*40b0*/  BSSY B1, `(.L_x_97) ;  /* 0x0000005000017945 */ /* 0x000fe40003800000 */
[----:B------:R-:W-:-:S05]  /*40c0*/  FFMA R57, R57, R22, R10 ;  /* 0x0000001639397223 */ /* 0x000fca000000000a */
[----:B------:R0:W-:Y:S05]  /*40d0*/  @P0 STG.E desc[UR52][R6.64+0x104], R57 ;  /* 0x0001043906000986 */ /* 0x0001ea000c101934 */
[----:B------:R-:W-:Y:S05]  /*40e0*/  @!P1 BRA `(.L_x_98) ;  /* 0x0000000000049947 */ /* 0x000fea0003800000 */
[----:B------:R0:W5:Y:S02]  /*40f0*/  LDG.E.LTC128B R102, desc[UR52][R4.64+0x100] ;  /* 0x0001003404667981 */ /* 0x000164000c1e1920 */
.L_x_98:
[----:B------:R-:W-:Y:S05]  /*4100*/  BSYNC B1 ;  /* 0x0000000000017941 */ /* 0x000fea0003800000 */
.L_x_97:
        /* <DEDUP_REMOVED lines=8> */
.L_x_100:
[----:B------:R-:W-:Y:S05]  /*4190*/  BSYNC B1 ;  /* 0x0000000000017941 */ /* 0x000fea0003800000 */
.L_x_99:
        /* <DEDUP_REMOVED lines=8> */
.L_x_102:
[----:B------:R-:W-:Y:S05]  /*4220*/  BSYNC B1 ;  /* 0x0000000000017941 */ /* 0x000fea0003800000 */
.L_x_101:
[----:B0----5:R-:W-:Y:S01]  /*4230*/  FMUL R11, R102, R23 ;  /* 0x00000017660b7220 */ /* 0x021fe20000400000 */
[----:B------:R-:W-:Y:S01]  /*4240*/  ISETP.GT.AND P2, PT, R0, RZ, P1 ;  /* 0x000000ff0000720c */ /* 0x000fe20000f44270 */
[----:B------:R-:W-:Y:S02]  /*4250*/  BSSY B1, `(.L_x_103) ;  /* 0x0000005000017945 */ /* 0x000fe40003800000 */
[----:B------:R-:W-:-:S05]  /*4260*/  FFMA R11, R60, R22, R11 ;  /* 0x000000163c0b7223 */ /* 0x000fca000000000b */
[----:B------:R0:W-:Y:S05]  /*4270*/  @P3 STG.E desc[UR52][R6.64+0x120], R11 ;  /* 0x0001200b06003986 */ /* 0x0001ea000c101934 */
[----:B------:R-:W-:Y:S05]  /*4280*/  @!P2 BRA `(.L_x_104) ;  /* 0x000000000004a947 */ /* 0x000fea0003800000 */
[----:B------:R0:W5:Y:S02]  /*4290*/  LDG.E.LTC128B R102, desc[UR52][R2.64+0x124] ;  /* 0x0001243402667981 */ /* 0x000164000c1e1920 */
.L_x_104:
[----:B------:R-:W-:Y:S05]  /*42a0*/  BSYNC B1 ;  /* 0x0000000000017941 */ /* 0x000fea0003800000 */
.L_x_103:
[----:B-----5:R-:W-:Y:S01]  /*42b0*/  FMUL R10, R102, R23 ;  /* 0x00000017660a7220 */ /* 0x020fe20000400000 */
[----:B------:R-:W-:Y:S01]  /*42c0*/  ISETP.GT.AND P0, PT, R0, 0x8, P0 ;  /* 0x000000080000780c */ /* 0x000fe20000704270 */
[----:B------:R-:W-:Y:S02]  /*42d0*/  BSSY B1, `(.L_x_105) ;  /* 0x0000005000017945 */ /* 0x000fe40003800000 */
[----:B------:R-:W-:-:S05]  /*42e0*/  FFMA R61, R61, R22, R10 ;  /* 0x000000163d3d7223 */ /* 0x000fca000000000a */
[----:B------:R0:W-:Y:S05]  /*42f0*/  @P2 STG.E desc[UR52][R6.64+0x124], R61 ;  /* 0x0001243d06002986 */ /* 0x0001ea000c101934 */
[----:B------:R-:W-:Y:S05]  /*4300*/  @!P0 BRA `(.L_x_106) ;  /* 0x0000000000048947 */ /* 0x000fea0003800000 */
[----:B------:R0:W5:Y:S02]  /*4310*/  LDG.E.LTC128B R102, desc[UR52][R4.64+0x120] ;  /* 0x0001203404667981 */ /* 0x000164000c1e1920 */
.L_x_106:
[----:B------:R-:W-:Y:S05]  /*4320*/  BSYNC B1 ;  /* 0x0000000000017941 */ /* 0x000fea0003800000 */
.L_x_105:
        /* <DEDUP_REMOVED lines=8> */
.L_x_108:
[----:B------:R-:W-:Y:S05]  /*43b0*/  BSYNC B1 ;  /* 0x0000000000017941 */ /* 0x000fea0003800000 */
.L_x_107:
        /* <DEDUP_REMOVED lines=8> */
.L_x_110:
[----:B------:R-:W-:Y:S05]  /*4440*/  BSYNC B1 ;  /* 0x0000000000017941 */ /* 0x000fea0003800000 */
.L_x_109:
[----:B0----5:R-:W-:Y:S01]  /*4450*/  FMUL R11, R102, R23 ;  /* 0x00000017660b7220 */ /* 0x021fe20000400000 */
[----:B------:R-:W-:Y:S01]  /*4460*/  ISETP.GT.AND P1, PT, R0, RZ, P0 ;  /* 0x000000ff0000720c */ /* 0x000fe20000724270 */
[----:B------:R-:W-:Y:S02]  /*4470*/  BSSY B1, `(.L_x_111) ;  /* 0x0000005000017945 */ /* 0x000fe40003800000 */
[----:B------:R-:W-:-:S05]  /*4480*/  FFMA R11, R64, R22, R11 ;  /* 0x00000016400b7223 */ /* 0x000fca000000000b */
[----:B------:R0:W-:Y:S05]  /*4490*/  @P3 STG.E desc[UR52][R6.64+0x140], R11 ;  /* 0x0001400b06003986 */ /* 0x0001ea000c101934 */
[----:B------:R-:W-:Y:S05]  /*44a0*/  @!P1 BRA `(.L_x_112) ;  /* 0x0000000000049947 */ /* 0x000fea0003800000 */
[----:B------:R0:W5:Y:S02]  /*44b0*/  LDG.E.LTC128B R102, desc[UR52][R2.64+0x144] ;  /* 0x0001443402667981 */ /* 0x000164000c1e1920 */
.L_x_112:
[----:B------:R-:W-:Y:S05]  /*44c0*/  BSYNC B1 ;  /* 0x0000000000017941 */ /* 0x000fea0003800000 */
.L_x_111:
[----:B-----5:R-:W-:Y:S01]  /*44d0*/  FMUL R10, R102, R23 ;  /* 0x00000017660a7220 */ /* 0x020fe20000400000 */
[----:B------:R-:W-:Y:S01]  /*44e0*/  ISETP.GT.AND P2, PT, R0, 0x8, P2 ;  /* 0x000000080000780c */ /* 0x000fe20001744270 */
[----:B------:R-:W-:Y:S02]  /*44f0*/  BSSY B1, `(.L_x_113) ;  /* 0x0000005000017945 */ /* 0x000fe40003800000 */
[----:B------:R-:W-:-:S05]  /*4500*/  FFMA R65, R65, R22, R10 ;  /* 0x0000001641417223 */ /* 0x000fca000000000a */
[----:B------:R0:W-:Y:S05]  /*4510*/  @P1 STG.E desc[UR52][R6.64+0x144], R65 ;  /* 0x0001444106001986 */ /* 0x0001ea000c101934 */
[----:B------:R-:W-:Y:S05]  /*4520*/  @!P2 BRA `(.L_x_114) ;  /* 0x000000000004a947 */ /* 0x000fea0003800000 */
[----:B------:R0:W5:Y:S02]  /*4530*/  LDG.E.LTC128B R102, desc[UR52][R4.64+0x140] ;  /* 0x0001403404667981 */ /* 0x000164000c1e1920 */
.L_x_114:
[----:B------:R-:W-:Y:S05]  /*4540*/  BSYNC B1 ;  /* 0x0000000000017941 */ /* 0x000fea0003800000 */
.L_x_113:
        /* <DEDUP_REMOVED lines=8> */
.L_x_116:
[----:B------:R-:W-:Y:S05]  /*45d0*/  BSYNC B1 ;  /* 0x0000000000017941 */ /* 0x000fea0003800000 */
.L_x_115:
        /* <DEDUP_REMOVED lines=8> */
.L_x_118:
[----:B------:R-:W-:Y:S05]  /*4660*/  BSYNC B1 ;  /* 0x0000000000017941 */ /* 0x000fea0003800000 */
.L_x_117:
[----:B0----5:R-:W-:Y:S01]  /*4670*/  FMUL R11, R102, R23 ;  /* 0x00000017660b7220 */ /* 0x021fe20000400000 */
[----:B------:R-:W-:Y:S01]  /*4680*/  ISETP.GT.AND P0, PT, R0, RZ, P2 ;  /* 0x000000ff0000720c */ /* 0x000fe20001704270 */
[----:B------:R-:W-:Y:S02]  /*4690*/  BSSY B1, `(.L_x_119) ;  /* 0x0000005000017945 */ /* 0x000fe40003800000 */
[----:B------:R-:W-:-:S05]  /*46a0*/  FFMA R11, R68, R22, R11 ;  /* 0x00000016440b7223 */ /* 0x000fca000000000b */
[----:B------:R0:W-:Y:S05]  /*46b0*/  @P3 STG.E desc[UR52][R6.64+0x160], R11 ;  /* 0x0001600b06003986 */ /* 0x0001ea000c101934 */
[----:B------:R-:W-:Y:S05]  /*46c0*/  @!P0 BRA `(.L_x_120) ;  /* 0x0000000000048947 */ /* 0x000fea0003800000 */
[----:B------:R0:W5:Y:S02]  /*46d0*/  LDG.E.LTC128B R102, desc[UR52][R2.64+0x164] ;  /* 0x0001643402667981 */ /* 0x000164000c1e1920 */
.L_x_120:
[----:B------:R-:W-:Y:S05]  /*46e0*/  BSYNC B1 ;  /* 0x0000000000017941 */ /* 0x000fea0003800000 */
.L_x_119:
[----:B-----5:R-:W-:Y:S01]  /*46f0*/  FMUL R10, R102, R23 ;  /* 0x00000017660a7220 */ /* 0x020fe20000400000 */
[----:B------:R-:W-:Y:S01]  /*4700*/  ISETP.GT.AND P1, PT, R0, 0x8, P1 ;  /* 0x000000080000780c */ /* 0x000fe20000f24270 */
[----:B------:R-:W-:Y:S02]  /*4710*/  BSSY B1, `(.L_x_121) ;  /* 0x0000005000017945 */ /* 0x000fe40003800000 */
[----:B------:R-:W-:-:S05]  /*4720*/  FFMA R69, R69, R22, R10 ;  /* 0x0000001645457223 */ /* 0x000fca000000000a */
[----:B------:R0:W-:Y:S05]  /*4730*/  @P0 STG.E desc[UR52][R6.64+0x164], R69 ;  /* 0x0001644506000986 */ /* 0x0001ea000c101934 */
[----:B------:R-:W-:Y:S05]  /*4740*/  @!P1 BRA `(.L_x_122) ;  /* 0x0000000000049947 */ /* 0x000fea0003800000 */
[----:B------:R0:W5:Y:S02]  /*4750*/  LDG.E.LTC128B R102, desc[UR52][R4.64+0x160] ;  /* 0x0001603404667981 */ /* 0x000164000c1e1920 */
.L_x_122:
[----:B------:R-:W-:Y:S05]  /*4760*/  BSYNC B1 ;  /* 0x0000000000017941 */ /* 0x000fea0003800000 */
.L_x_121:
        /* <DEDUP_REMOVED lines=8> */
.L_x_124:
[----:B------:R-:W-:Y:S05]  /*47f0*/  BSYNC B1 ;  /* 0x0000000000017941 */ /* 0x000fea0003800000 */
.L_x_123:
        /* <DEDUP_REMOVED lines=8> */
.L_x_126:
[----:B------:R-:W-:Y:S05]  /*4880*/  BSYNC B1 ;  /* 0x0000000000017941 */ /* 0x000fea0003800000 */
.L_x_125:
[----:B0----5:R-:W-:Y:S01]  /*4890*/  FMUL R11, R102, R23 ;  /* 0x00000017660b7220 */ /* 0x021fe20000400000 */
[----:B------:R-:W-:Y:S01]  /*48a0*/  ISETP.GT.AND P2, PT, R0, RZ, P1 ;  /* 0x000000ff0000720c */ /* 0x000fe20000f44270 */
[----:B------:R-:W-:Y:S02]  /*48b0*/  BSSY B1, `(.L_x_127) ;  /* 0x0000005000017945 */ /* 0x000fe40003800000 */
[----:B------:R-:W-:-:S05]  /*48c0*/  FFMA R11, R72, R22, R11 ;  /* 0x00000016480b7223 */ /* 0x000fca000000000b */
[----:B------:R0:W-:Y:S05]  /*48d0*/  @P3 STG.E desc[UR52][R6.64+0x180], R11 ;  /* 0x0001800b06003986 */ /* 0x0001ea000c101934 */
[----:B------:R-:W-:Y:S05]  /*48e0*/  @!P2 BRA `(.L_x_128) ;  /* 0x000000000004a947 */ /* 0x000fea0003800000 */
[----:B------:R0:W5:Y:S02]  /*48f0*/  LDG.E.LTC128B R102, desc[UR52][R2.64+0x184] ;  /* 0x0001843402667981 */ /* 0x000164000c1e1920 */
.L_x_128:
[----:B------:R-:W-:Y:S05]  /*4900*/  BSYNC B1 ;  /* 0x0000000000017941 */ /* 0x000fea0003800000 */
.L_x_127:
[----:B-----5:R-:W-:Y:S01]  /*4910*/  FMUL R10, R102, R23 ;  /* 0x00000017660a7220 */ /* 0x020fe20000400000 */
[----:B------:R-:W-:Y:S01]  /*4920*/  ISETP.GT.AND P0, PT, R0, 0x8, P0 ;  /* 0x000000080000780c */ /* 0x000fe20000704270 */
[----:B------:R-:W-:Y:S02]  /*4930*/  BSSY B1, `(.L_x_129) ;  /* 0x0000005000017945 */ /* 0x000fe40003800000 */
[----:B------:R-:W-:-:S05]  /*4940*/  FFMA R73, R73, R22, R10 ;  /* 0x0000001649497223 */ /* 0x000fca000000000a */
[----:B------:R0:W-:Y:S05]  /*4950*/  @P2 STG.E desc[UR52][R6.64+0x184], R73 ;  /* 0x0001844906002986 */ /* 0x0001ea000c101934 */
[----:B------:R-:W-:Y:S05]  /*4960*/  @!P0 BRA `(.L_x_130) ;  /* 0x0000000000048947 */ /* 0x000fea0003800000 */
[----:B------:R0:W5:Y:S02]  /*4970*/  LDG.E.LTC128B R102, desc[UR52][R4.64+0x180] ;  /* 0x0001803404667981 */ /* 0x000164000c1e1920 */
.L_x_130:
[----:B------:R-:W-:Y:S05]  /*4980*/  BSYNC B1 ;  /* 0x0000000000017941 */ /* 0x000fea0003800000 */
.L_x_129:
        /* <DEDUP_REMOVED lines=8> */
.L_x_132:
[----:B------:R-:W-:Y:S05]  /*4a10*/  BSYNC B1 ;  /* 0x0000000000017941 */ /* 0x000fea0003800000 */
.L_x_131:
        /* <DEDUP_REMOVED lines=8> */
.L_x_134:
[----:B------:R-:W-:Y:S05]  /*4aa0*/  BSYNC B1 ;  /* 0x0000000000017941 */ /* 0x000fea0003800000 */
.L_x_133:
[----:B0----5:R-:W-:Y:S01]  /*4ab0*/  FMUL R11, R102, R23 ;  /* 0x00000017660b7220 */ /* 0x021fe20000400000 */
[----:B------:R-:W-:Y:S01]  /*4ac0*/  ISETP.GT.AND P1, PT, R0, RZ, P0 ;  /* 0x000000ff0000720c */ /* 0x000fe20000724270 */
[----:B------:R-:W-:Y:S02]  /*4ad0*/  BSSY B1, `(.L_x_135) ;  /* 0x0000005000017945 */ /* 0x000fe40003800000 */
[----:B------:R-:W-:-:S05]  /*4ae0*/  FFMA R11, R76, R22, R11 ;  /* 0x000000164c0b7223 */ /* 0x000fca000000000b */
[----:B------:R0:W-:Y:S05]  /*4af0*/  @P3 STG.E desc[UR52][R6.64+0x1a0], R11 ;  /* 0x0001a00b06003986 */ /* 0x0001ea000c101934 */
[----:B------:R-:W-:Y:S05]  /*4b00*/  @!P1 BRA `(.L_x_136) ;  /* 0x0000000000049947 */ /* 0x000fea0003800000 */
[----:B------:R0:W5:Y:S02]  /*4b10*/  LDG.E.LTC128B R102, desc[UR52][R2.64+0x1a4] ;  /* 0x0001a43402667981 */ /* 0x000164000c1e1920 */
.L_x_136:
[----:B------:R-:W-:Y:S05]  /*4b20*/  BSYNC B1 ;  /* 0x0000000000017941 */ /* 0x000fea0003800000 */
.L_x_135:
[----:B-----5:R-:W-:Y:S01]  /*4b30*/  FMUL R10, R102, R23 ;  /* 0x00000017660a7220 */ /* 0x020fe20000400000 */
[----:B------:R-:W-:Y:S01]  /*4b40*/  ISETP.GT.AND P2, PT, R0, 0x8, P2 ;  /* 0x000000080000780c */ /* 0x000fe20001744270 */
[----:B------:R-:W-:Y:S02]  /*4b50*/  BSSY B1, `(.L_x_137) ;  /* 0x0000005000017945 */ /* 0x000fe40003800000 */
[----:B------:R-:W-:-:S05]  /*4b60*/  FFMA R77, R77, R22, R10 ;  /* 0x000000164d4d7223 */ /* 0x000fca000000000a */
[----:B------:R0:W-:Y:S05]  /*4b70*/  @P1 STG.E desc[UR52][R6.64+0x1a4], R77 ;  /* 0x0001a44d06001986 */ /* 0x0001ea000c101934 */
[----:B------:R-:W-:Y:S05]  /*4b80*/  @!P2 BRA `(.L_x_138) ;  /* 0x000000000004a947 */ /* 0x000fea0003800000 */
[----:B------:R0:W5:Y:S02]  /*4b90*/  LDG.E.LTC128B R102, desc[UR52][R4.64+0x1a0] ;  /* 0x0001a03404667981 */ /* 0x000164000c1e1920 */
.L_x_138:
[----:B------:R-:W-:Y:S05]  /*4ba0*/  BSYNC B1 ;  /* 0x0000000000017941 */ /* 0x000fea0003800000 */
.L_x_137:
        /* <DEDUP_REMOVED lines=8> */
.L_x_140:
[----:B------:R-:W-:Y:S05]  /*4c30*/  BSYNC B1 ;  /* 0x0000000000017941 */ /* 0x000fea0003800000 */
.L_x_139:
        /* <DEDUP_REMOVED lines=8> */
.L_x_142:
[----:B------:R-:W-:Y:S05]  /*4cc0*/  BSYNC B1 ;  /* 0x0000000000017941 */ /* 0x000fea0003800000 */
.L_x_141:
[----:B0----5:R-:W-:Y:S01]  /*4cd0*/  FMUL R11, R102, R23 ;  /* 0x00000017660b7220 */ /* 0x021fe20000400000 */
[----:B------:R-:W-:Y:S01]  /*4ce0*/  ISETP.GT.AND P0, PT, R0, RZ, P2 ;  /* 0x000000ff0000720c */ /* 0x000fe20001704270 */
[----:B------:R-:W-:Y:S02]  /*4cf0*/  BSSY B1, `(.L_x_143) ;  /* 0x0000005000017945 */ /* 0x000fe40003800000 */
[----:B------:R-:W-:-:S05]  /*4d00*/  FFMA R11, R80, R22, R11 ;  /* 0x00000016500b7223 */ /* 0x000fca000000000b */
[----:B------:R0:W-:Y:S05]  /*4d10*/  @P3 STG.E desc[UR52][R6.64+0x1c0], R11 ;  /* 0x0001c00b06003986 */ /* 0x0001ea000c101934 */
[----:B------:R-:W-:Y:S05]  /*4d20*/  @!P0 BRA `(.L_x_144) ;  /* 0x0000000000048947 */ /* 0x000fea0003800000 */
[----:B------:R0:W5:Y:S02]  /*4d30*/  LDG.E.LTC128B R102, desc[UR52][R2.64+0x1c4] ;  /* 0x0001c43402667981 */ /* 0x000164000c1e1920 */
.L_x_144:
[----:B------:R-:W-:Y:S05]  /*4d40*/  BSYNC B1 ;  /* 0x0000000000017941 */ /* 0x000fea0003800000 */
.L_x_143:
[----:B-----5:R-:W-:Y:S01]  /*4d50*/  FMUL R10, R102, R23 ;  /* 0x00000017660a7220 */ /* 0x020fe20000400000 */
[----:B------:R-:W-:Y:S01]  /*4d60*/  ISETP.GT.AND P1, PT, R0, 0x8, P1 ;  /* 0x000000080000780c */ /* 0x000fe20000f24270 */
[----:B------:R-:W-:Y:S02]  /*4d70*/  BSSY B1, `(.L_x_145) ;  /* 0x0000005000017945 */ /* 0x000fe40003800000 */
[----:B------:R-:W-:-:S05]  /*4d80*/  FFMA R81, R81, R22, R10 ;  /* 0x0000001651517223 */ /* 0x000fca000000000a */
[----:B------:R0:W-:Y:S05]  /*4d90*/  @P0 STG.E desc[UR52][R6.64+0x1c4], R81 ;  /* 0x0001c45106000986 */ /* 0x0001ea000c101934 */
[----:B------:R-:W-:Y:S05]  /*4da0*/  @!P1 BRA `(.L_x_146) ;  /* 0x0000000000049947 */ /* 0x000fea0003800000 */
[----:B------:R0:W5:Y:S02]  /*4db0*/  LDG.E.LTC128B R102, desc[UR52][R4.64+0x1c0] ;  /* 0x0001c03404667981 */ /* 0x000164000c1e1920 */
.L_x_146:
[----:B------:R-:W-:Y:S05]  /*4dc0*/  BSYNC B1 ;  /* 0x0000000000017941 */ /* 0x000fea0003800000 */
.L_x_145:
        /* <DEDUP_REMOVED lines=8> */
.L_x_148:
[----:B------:R-:W-:Y:S05]  /*4e50*/  BSYNC B1 ;  /* 0x0000000000017941 */ /* 0x000fea0003800000 */
.L_x_147:
        /* <DEDUP_REMOVED lines=8> */
.L_x_150:
[----:B------:R-:W-:Y:S05]  /*4ee0*/  BSYNC B1 ;  /* 0x0000000000017941 */ /* 0x000fea0003800000 */
.L_x_149:
[----:B0----5:R-:W-:Y:S01]  /*4ef0*/  FMUL R11, R102, R23 ;  /* 0x00000017660b7220 */ /* 0x021fe20000400000 */
[----:B------:R-:W-:Y:S01]  /*4f00*/  ISETP.GT.AND P2, PT, R0, RZ, P1 ;  /* 0x000000ff0000720c */ /* 0x000fe20000f44270 */
[----:B------:R-:W-:Y:S02]  /*4f10*/  BSSY B1, `(.L_x_151) ;  /* 0x0000005000017945 */ /* 0x000fe40003800000 */
[----:B------:R-:W-:-:S05]  /*4f20*/  FFMA R11, R84, R22, R11 ;  /* 0x00000016540b7223 */ /* 0x000fca000000000b */
[----:B------:R0:W-:Y:S05]  /*4f30*/  @P3 STG.E desc[UR52][R6.64+0x1e0], R11 ;  /* 0x0001e00b06003986 */ /* 0x0001ea000c101934 */
[----:B------:R-:W-:Y:S05]  /*4f40*/  @!P2 BRA `(.L_x_152) ;  /* 0x000000000004a947 */ /* 0x000fea0003800000 */
[----:B------:R0:W5:Y:S02]  /*4f50*/  LDG.E.LTC128B R102, desc[UR52][R2.64+0x1e4] ;  /* 0x0001e43402667981 */ /* 0x000164000c1e1920 */
.L_x_152:
[----:B------:R-:W-:Y:S05]  /*4f60*/  BSYNC B1 ;  /* 0x0000000000017941 */ /* 0x000fea0003800000 */
.L_x_151:
[----:B01--45:R-:W-:Y:S01]  /*4f70*/  FMUL R2, R102, R23 ;  /* 0x0000001766027220 */ /* 0x033fe20000400000 */
[----:B------:R-:W-:Y:S01]  /*4f80*/  ISETP.GT.AND P0, PT, R0, 0x8, P0 ;  /* 0x000000080000780c */ /* 0x000fe20000704270 */
[----:B------:R-:W-:Y:S02]  /*4f90*/  BSSY B1, `(.L_x_153) ;  /* 0x0000005000017945 */ /* 0x000fe40003800000 */
[----:B------:R-:W-:-:S05]  /*4fa0*/  FFMA R85, R85, R22, R2 ;  /* 0x0000001655557223 */ /* 0x000fca0000000002 */
[----:B------:R0:W-:Y:S05]  /*4fb0*/  @P2 STG.E desc[UR52][R6.64+0x1e4], R85 ;  /* 0x0001e45506002986 */ /* 0x0001ea000c101934 */
[----:B------:R-:W-:Y:S05]  /*4fc0*/  @!P0 BRA `(.L_x_154) ;  /* 0x0000000000048947 */ /* 0x000fea0003800000 */
[----:B------:R1:W5:Y:S02]  /*4fd0*/  LDG.E.LTC128B R102, desc[UR52][R4.64+0x1e0] ;  /* 0x0001e03404667981 */ /* 0x000364000c1e1920 */
.L_x_154:
[----:B------:R-:W-:Y:S05]  /*4fe0*/  BSYNC B1 ;  /* 0x0000000000017941 */ /* 0x000fea0003800000 */
.L_x_153:
[----:B-----5:R-:W-:Y:S01]  /*4ff0*/  FMUL R3, R102, R23 ;  /* 0x0000001766037220 */ /* 0x020fe20000400000 */
[----:B------:R-:W-:Y:S01]  /*5000*/  @P0 IMAD.MOV.U32 R2, RZ, RZ, R8 ;  /* 0x000000ffff020224 */ /* 0x000fe200078e0008 */
[----:B------:R-:W-:Y:S01]  /*5010*/  ISETP.GT.AND P1, PT, R0, 0x8, P1 ;  /* 0x000000080000780c */ /* 0x000fe20000f24270 */
[----:B------:R-:W-:Y:S01]  /*5020*/  BSSY B1, `(.L_x_155) ;  /* 0x0000006000017945 */ /* 0x000fe20003800000 */
[----:B0-2---:R-:W-:Y:S01]  /*5030*/  FFMA R7, R86, R22, R3 ;  /* 0x0000001656077223 */ /* 0x005fe20000000003 */
[----:B------:R-:W-:-:S05]  /*5040*/  @P0 IMAD.MOV.U32 R3, RZ, RZ, R9 ;  /* 0x000000ffff030224 */ /* 0x000fca00078e0009 */
[----:B------:R0:W-:Y:S05]  /*5050*/  @P0 STG.E desc[UR52][R2.64+0x1e0], R7 ;  /* 0x0001e00702000986 */ /* 0x0001ea000c101934 */
[----:B------:R-:W-:Y:S05]  /*5060*/  @!P1 BRA `(.L_x_156) ;  /* 0x0000000000049947 */ /* 0x000fea0003800000 */
[----:B------:R2:W5:Y:S02]  /*5070*/  LDG.E.LTC128B R102, desc[UR52][R4.64+0x1e4] ;  /* 0x0001e43404667981 */ /* 0x000564000c1e1920 */
.L_x_156:
[----:B------:R-:W-:Y:S05]  /*5080*/  BSYNC B1 ;  /* 0x0000000000017941 */ /* 0x000fea0003800000 */
.L_x_155:
[----:B-----5:R-:W-:-:S04]  /*5090*/  FMUL R102, R102, R23 ;  /* 0x0000001766667220 */ /* 0x020fc80000400000 */
[----:B------:R-:W-:Y:S01]  /*50a0*/  FFMA R87, R87, R22, R102 ;  /* 0x0000001657577223 */ /* 0x000fe20000000066 */
[----:B------:R-:W-:Y:S06]  /*50b0*/  @!P1 BRA `(.L_x_157) ;  /* 0x0000000c00a09947 */ /* 0x000fec0003800000 */
[----:B------:R4:W-:Y:S01]  /*50c0*/  STG.E desc[UR52][R8.64+0x1e4], R87 ;  /* 0x0001e45708007986 */ /* 0x0009e2000c101934 */
[----:B------:R-:W-:Y:S05]  /*50d0*/  BRA `(.L_x_157) ;  /* 0x0000000c00987947 */ /* 0x000fea0003800000 */
.L_x_32:
[----:B------:R-:W-:Y:S01]  /*50e0*/  ULDC.64 UR4, c[0x0][0x5c0] ;  /* 0x0001700000047ab9 */ /* 0x000fe20000000a00 */
[----:B------:R-:W-:Y:S01]  /*50f0*/  ISETP.GT.AND P5, PT, R18, 0x1, PT ;  /* 0x000000011200780c */ /* 0x000fe20003fa4270 */
[-C--:B------:R-:W-:Y:S01]  /*5100*/  FMUL R25, R25, R22.reuse ;  /* 0x0000001619197220 */ /* 0x080fe20000400000 */
[----:B------:R-:W-:Y:S01]  /*5110*/  LEA R2, P1, R100, UR4, 0x2 ;  /* 0x0000000464027c11 */ /* 0x000fe2000f8210ff */
[-C--:B------:R-:W-:Y:S01]  /*5120*/  FMUL R9, R26, R22.reuse ;  /* 0x000000161a097220 */ /* 0x080fe20000400000 */
[----:B------:R-:W-:Y:S01]  /*5130*/  ISETP.GT.AND P3, PT, R0, RZ, P5 ;  /* 0x000000ff0000720c */ /* 0x000fe20002f64270 */
[-C--:B------:R-:W-:Y:S01]  /*5140*/  FMUL R27, R27, R22.reuse ;  /* 0x000000161b1b7220 */ /* 0x080fe20000400000 */
[----:B------:R-:W-:Y:S01]  /*5150*/  LEA.HI.X R3, R100, UR5, R7, 0x2, P1 ;  /* 0x0000000564037c11 */ /* 0x000fe200088f1407 */
[-C--:B------:R-:W-:Y:S01]  /*5160*/  FMUL R7, R24, R22.reuse ;  /* 0x0000001618077220 */ /* 0x080fe20000400000 */
[C---:B------:R-:W-:Y:S01]  /*5170*/  ISETP.GT.AND P0, PT, R0.reuse, 0x8, P0 ;  /* 0x000000080000780c */ /* 0x040fe20000704270 */
[-C--:B------:R-:W-:Y:S01]  /*5180*/  FMUL R29, R29, R22.reuse ;  /* 0x000000161d1d7220 */ /* 0x080fe20000400000 */
[----:B------:R-:W-:Y:S01]  /*5190*/  ISETP.GT.AND P5, PT, R0, 0x8, P5 ;  /* 0x000000080000780c */ /* 0x000fe20002fa4270 */
[-C--:B------:R-:W-:Y:S01]  /*51a0*/  FMUL R11, R30, R22.reuse ;  /* 0x000000161e0b7220 */ /* 0x080fe20000400000 */
[----:B------:R0:W-:Y:S01]  /*51b0*/  @P2 STG.E desc[UR52][R2.64], R7 ;  /* 0x0000000702002986 */ /* 0x0001e2000c101934 */
[C---:B------:R-:W-:Y:S01]  /*51c0*/  ISETP.GT.AND P2, PT, R18.reuse, 0x8, PT ;  /* 0x000000081200780c */ /* 0x040fe20003f44270 */
[-C--:B------:R-:W-:Y:S01]  /*51d0*/  FMUL R31, R31, R22.reuse ;  /* 0x000000161f1f7220 */ /* 0x080fe20000400000 */
[----:B------:R-:W-:Y:S01]  /*51e0*/  SHF.L.U64.HI R5, R93, 0x2, R92 ;  /* 0x000000025d057819 */ /* 0x000fe2000001025c */
[----:B------:R-:W-:Y:S01]  /*51f0*/  FMUL R33, R33, R22 ;  /* 0x0000001621217220 */ /* 0x000fe20000400000 */
[----:B------:R-:W-:Y:S01]  /*5200*/  LEA R4, P6, R93, R2, 0x2 ;  /* 0x000000025d047211 */ /* 0x000fe200078c10ff */
[----:B------:R-:W-:Y:S01]  /*5210*/  @P3 STG.E desc[UR52][R2.64+0x4], R25 ;  /* 0x0000041902003986 */ /* 0x000fe2000c101934 */
[----:B------:R-:W-:Y:S01]  /*5220*/  ISETP.GT.AND P1, PT, R18, 0x9, PT ;  /* 0x000000091200780c */ /* 0x000fe20003f24270 */
[-C--:B------:R-:W-:Y:S01]  /*5230*/  FMUL R35, R35, R22.reuse ;  /* 0x0000001623237220 */ /* 0x080fe20000400000 */
[C---:B------:R-:W-:Y:S01]  /*5240*/  ISETP.GT.AND P4, PT, R0.reuse, RZ, P2 ;  /* 0x000000ff0000720c */ /* 0x040fe20001784270 */
[----:B------:R-:W-:Y:S01]  /*5250*/  IMAD.X R5, R5, 0x1, R3, P6 ;  /* 0x0000000105057824 */ /* 0x000fe200030e0603 */
[----:B------:R-:W-:Y:S01]  /*5260*/  ISETP.GT.AND P3, PT, R0, RZ, P1 ;  /* 0x000000ff0000720c */ /* 0x000fe20000f64270 */
[-C--:B0-----:R-:W-:Y:S01]  /*5270*/  FMUL R7, R28, R22.reuse ;  /* 0x000000161c077220 */ /* 0x081fe20000400000 */
[C---:B------:R-:W-:Y:S01]  /*5280*/  ISETP.GT.AND P2, PT, R0.reuse, 0x8, P2 ;  /* 0x000000080000780c */ /* 0x040fe20001744270 */
[-C--:B------:R-:W-:Y:S01]  /*5290*/  FMUL R37, R37, R22.reuse ;  /* 0x0000001625257220 */ /* 0x080fe20000400000 */
[----:B------:R-:W-:Y:S01]  /*52a0*/  ISETP.GT.AND P1, PT, R0, 0x8, P1 ;  /* 0x000000080000780c */ /* 0x000fe20000f24270 */
[----:B------:R0:W-:Y:S01]  /*52b0*/  @P0 STG.E desc[UR52][R4.64], R9 ;  /* 0x0000000904000986 */ /* 0x0001e2000c101934 */
[C---:B------:R-:W-:Y:S01]  /*52c0*/  ISETP.GT.AND P0, PT, R18.reuse, 0x10, PT ;  /* 0x000000101200780c */ /* 0x040fe20003f04270 */
[-C--:B------:R-:W-:Y:S01]  /*52d0*/  FMUL R39, R39, R22.reuse ;  /* 0x0000001627277220 */ /* 0x080fe20000400000 */
[-C--:B------:R-:W-:Y:S01]  /*52e0*/  FMUL R41, R41, R22.reuse ;  /* 0x0000001629297220 */ /* 0x080fe20000400000 */
[----:B------:R-:W-:Y:S01]  /*52f0*/  @P5 STG.E desc[UR52][R4.64+0x4], R27 ;  /* 0x0000041b04005986 */ /* 0x000fe2000c101934 */
[----:B------:R-:W-:Y:S01]  /*5300*/  ISETP.GT.AND P5, PT, R18, 0x11, PT ;  /* 0x000000111200780c */ /* 0x000fe20003fa4270 */
[-C--:B------:R-:W-:Y:S01]  /*5310*/  FMUL R43, R43, R22.reuse ;  /* 0x000000162b2b7220 */ /* 0x080fe20000400000 */
[-C--:B------:R-:W-:Y:S01]  /*5320*/  FMUL R45, R45, R22.reuse ;  /* 0x000000162d2d7220 */ /* 0x080fe20000400000 */
[----:B------:R1:W-:Y:S01]  /*5330*/  @P4 STG.E desc[UR52][R2.64+0x20], R7 ;  /* 0x0000200702004986 */ /* 0x0003e2000c101934 */
[C---:B------:R-:W-:Y:S01]  /*5340*/  ISETP.GT.AND P4, PT, R0.reuse, RZ, P0 ;  /* 0x000000ff0000720c */ /* 0x040fe20000784270 */
[-C--:B------:R-:W-:Y:S01]  /*5350*/  FMUL R47, R47, R22.reuse ;  /* 0x000000162f2f7220 */ /* 0x080fe20000400000 */
[-C--:B------:R-:W-:Y:S01]  /*5360*/  FMUL R49, R49, R22.reuse ;  /* 0x0000001631317220 */ /* 0x080fe20000400000 */
[----:B------:R-:W-:Y:S01]  /*5370*/  @P3 STG.E desc[UR52][R2.64+0x24], R29 ;  /* 0x0000241d02003986 */ /* 0x000fe2000c101934 */
[----:B------:R-:W-:Y:S01]  /*5380*/  ISETP.GT.AND P3, PT, R0, RZ, P5 ;  /* 0x000000ff0000720c */ /* 0x000fe20002f64270 */
[-C--:B0-----:R-:W-:Y:S01]  /*5390*/  FMUL R9, R32, R22.reuse ;  /* 0x0000001620097220 */ /* 0x081fe20000400000 */
[-C--:B------:R-:W-:Y:S01]  /*53a0*/  FMUL R51, R51, R22.reuse ;  /* 0x0000001633337220 */ /* 0x080fe20000400000 */
[----:B------:R0:W-:Y:S01]  /*53b0*/  @P2 STG.E desc[UR52][R4.64+0x20], R11 ;  /* 0x0000200b04002986 */ /* 0x0001e2000c101934 */
[----:B------:R-:W-:Y:S01]  /*53c0*/  ISETP.GT.AND P2, PT, R0, 0x8, P5 ;  /* 0x000000080000780c */ /* 0x000fe20002f44270 */
[-C--:B------:R-:W-:Y:S01]  /*53d0*/  FMUL R53, R53, R22.reuse ;  /* 0x0000001635357220 */ /* 0x080fe20000400000 */
[----:B------:R-:W-:Y:S01]  /*53e0*/  ISETP.GT.AND P5, PT, R18, 0x18, PT ;  /* 0x000000181200780c */ /* 0x000fe20003fa4270 */
[----:B------:R-:W-:Y:S01]  /*53f0*/  @P1 STG.E desc[UR52][R4.64+0x24], R31 ;  /* 0x0000241f04001986 */ /* 0x000fe2000c101934 */
[----:B------:R-:W-:Y:S01]  /*5400*/  ISETP.GT.AND P1, PT, R0, 0x8, P0 ;  /* 0x000000080000780c */ /* 0x000fe20000724270 */
[-C--:B-1----:R-:W-:Y:S01]  /*5410*/  FMUL R7, R34, R22.reuse ;  /* 0x0000001622077220 */ /* 0x082fe20000400000 */
[----:B------:R-:W-:Y:S01]  /*5420*/  ISETP.GT.AND P0, PT, R18, 0x19, PT ;  /* 0x000000191200780c */ /* 0x000fe20003f04270 */
[----:B------:R1:W-:Y:S01]  /*5430*/  @P4 STG.E desc[UR52][R2.64+0x40], R9 ;  /* 0x0000400902004986 */ /* 0x0003e2000c101934 */
[C---:B------:R-:W-:Y:S01]  /*5440*/  ISETP.GT.AND P4, PT, R0.reuse, RZ, P5 ;  /* 0x000000ff0000720c */ /* 0x040fe20002f84270 */
[-C--:B------:R-:W-:Y:S01]  /*5450*/  FMUL R55, R55, R22.reuse ;  /* 0x0000001637377220 */ /* 0x080fe20000400000 */
[-C--:B------:R-:W-:Y:S01]  /*5460*/  FMUL R57, R57, R22.reuse ;  /* 0x0000001639397220 */ /* 0x080fe20000400000 */
[----:B------:R-:W-:Y:S01]  /*5470*/  @P3 STG.E desc[UR52][R2.64+0x44], R33 ;  /* 0x0000442102003986 */ /* 0x000fe2000c101934 */
[----:B------:R-:W-:Y:S01]  /*5480*/  ISETP.GT.AND P3, PT, R0, RZ, P0 ;  /* 0x000000ff0000720c */ /* 0x000fe20000764270 */
[-C--:B0-----:R-:W-:Y:S01]  /*5490*/  FMUL R11, R38, R22.reuse ;  /* 0x00000016260b7220 */ /* 0x081fe20000400000 */
[----:B------:R-:W-:Y:S01]  /*54a0*/  ISETP.GT.AND P0, PT, R0, 0x8, P0 ;  /* 0x000000080000780c */ /* 0x000fe20000704270 */
[-C--:B------:R-:W-:Y:S01]  /*54b0*/  FMUL R59, R59, R22.reuse ;  /* 0x000000163b3b7220 */ /* 0x080fe20000400000 */
[-C--:B------:R-:W-:Y:S01]  /*54c0*/  FMUL R61, R61, R22.reuse ;  /* 0x000000163d3d7220 */ /* 0x080fe20000400000 */
[----:B------:R0:W-:Y:S01]  /*54d0*/  @P1 STG.E desc[UR52][R4.64+0x40], R7 ;  /* 0x0000400704001986 */ /* 0x0001e2000c101934 */
[----:B------:R-:W-:Y:S01]  /*54e0*/  ISETP.GT.AND P1, PT, R18, 0x20, PT ;  /* 0x000000201200780c */ /* 0x000fe20003f24270 */
[-C--:B-1----:R-:W-:Y:S01]  /*54f0*/  FMUL R9, R36, R22.reuse ;  /* 0x0000001624097220 */ /* 0x082fe20000400000 */
[-C--:B------:R-:W-:Y:S01]  /*5500*/  FMUL R63, R63, R22.reuse ;  /* 0x000000163f3f7220 */ /* 0x080fe20000400000 */
[----:B------:R-:W-:Y:S01]  /*5510*/  @P2 STG.E desc[UR52][R4.64+0x44], R35 ;  /* 0x0000442304002986 */ /* 0x000fe2000c101934 */
[----:B------:R-:W-:Y:S01]  /*5520*/  ISETP.GT.AND P2, PT, R0, 0x8, P5 ;  /* 0x000000080000780c */ /* 0x000fe20002f44270 */
[-C--:B------:R-:W-:Y:S01]  /*5530*/  FMUL R65, R65, R22.reuse ;  /* 0x0000001641417220 */ /* 0x080fe20000400000 */
[----:B------:R-:W-:Y:S01]  /*5540*/  ISETP.GT.AND P5, PT, R18, 0x21, PT ;  /* 0x000000211200780c */ /* 0x000fe20003fa4270 */
[----:B------:R1:W-:Y:S01]  /*5550*/  @P4 STG.E desc[UR52][R2.64+0x60], R9 ;  /* 0x0000600902004986 */ /* 0x0003e2000c101934 */
[C---:B------:R-:W-:Y:S01]  /*5560*/  ISETP.GT.AND P4, PT, R0.reuse, RZ, P1 ;  /* 0x000000ff0000720c */ /* 0x040fe20000f84270 */
[-C--:B------:R-:W-:Y:S01]  /*5570*/  FMUL R67, R67, R22.reuse ;  /* 0x0000001643437220 */ /* 0x080fe20000400000 */
[C---:B------:R-:W-:Y:S01]  /*5580*/  ISETP.GT.AND P1, PT, R0.reuse, 0x8, P1 ;  /* 0x000000080000780c */ /* 0x040fe20000f24270 */
[----:B------:R-:W-:Y:S01]  /*5590*/  @P3 STG.E desc[UR52][R2.64+0x64], R37 ;  /* 0x0000642502003986 */ /* 0x000fe2000c101934 */
[----:B------:R-:W-:Y:S01]  /*55a0*/  ISETP.GT.AND P3, PT, R0, RZ, P5 ;  /* 0x000000ff0000720c */ /* 0x000fe20002f64270 */
[-C--:B0-----:R-:W-:Y:S01]  /*55b0*/  FMUL R7, R40, R22.reuse ;  /* 0x0000001628077220 */ /* 0x081fe20000400000 */
[-C--:B------:R-:W-:Y:S01]  /*55c0*/  FMUL R69, R69, R22.reuse ;  /* 0x0000001645457220 */ /* 0x080fe20000400000 */
[-C--:B------:R-:W-:Y:S01]  /*55d0*/  FMUL R71, R71, R22.reuse ;  /* 0x0000001647477220 */ /* 0x080fe20000400000 */
[-C--:B------:R-:W-:Y:S01]  /*55e0*/  FMUL R73, R73, R22.reuse ;  /* 0x0000001649497220 */ /* 0x080fe20000400000 */
[----:B------:R0:W-:Y:S01]  /*55f0*/  @P2 STG.E desc[UR52][R4.64+0x60], R11 ;  /* 0x0000600b04002986 */ /* 0x0001e2000c101934 */
[----:B------:R-:W-:Y:S01]  /*5600*/  ISETP.GT.AND P2, PT, R0, 0x8, P5 ;  /* 0x000000080000780c */ /* 0x000fe20002f44270 */
[-C--:B-1----:R-:W-:Y:S01]  /*5610*/  FMUL R9, R42, R22.reuse ;  /* 0x000000162a097220 */ /* 0x082fe20000400000 */
[C---:B------:R-:W-:Y:S01]  /*5620*/  ISETP.GT.AND P5, PT, R18.reuse, 0x28, PT ;  /* 0x000000281200780c */ /* 0x040fe20003fa4270 */
        /* <DEDUP_REMOVED lines=12> */
[----:B------:R0:W-:Y:S01]  /*56f0*/  @P1 STG.E desc[UR52][R4.64+0x80], R9 ;  /* 0x0000800904001986 */ /* 0x0001e2000c101934 */
[----:B------:R-:W-:Y:S01]  /*5700*/  ISETP.GT.AND P1, PT, R18, 0x30, PT ;  /* 0x000000301200780c */ /* 0x000fe20003f24270 */
[-C--:B------:R-:W-:Y:S01]  /*5710*/  FMUL R83, R83, R22.reuse ;  /* 0x0000001653537220 */ /* 0x080fe20000400000 */
[-C--:B------:R-:W-:Y:S01]  /*5720*/  FMUL R85, R85, R22.reuse ;  /* 0x0000001655557220 */ /* 0x080fe20000400000 */
[----:B------:R-:W-:Y:S01]  /*5730*/  @P2 STG.E desc[UR52][R4.64+0x84], R43 ;  /* 0x0000842b04002986 */ /* 0x000fe2000c101934 */
[-C--:B-1----:R-:W-:Y:S01]  /*5740*/  FMUL R7, R44, R22.reuse ;  /* 0x000000162c077220 */ /* 0x082fe20000400000 */
[----:B------:R-:W-:Y:S01]  /*5750*/  ISETP.GT.AND P2, PT, R0, 0x8, P5 ;  /* 0x000000080000780c */ /* 0x000fe20002f44270 */
[----:B------:R-:W-:Y:S01]  /*5760*/  FMUL R87, R87, R22 ;  /* 0x0000001657577220 */ /* 0x000fe20000400000 */
[----:B------:R-:W-:-:S02]  /*5770*/  ISETP.GT.AND P5, PT, R18, 0x31, PT ;  /* 0x000000311200780c */ /* 0x000fc40003fa4270 */
[----:B------:R1:W-:Y:S01]  /*5780*/  @P4 STG.E desc[UR52][R2.64+0xa0], R7 ;  /* 0x0000a00702004986 */ /* 0x0003e2000c101934 */
[----:B------:R-:W-:Y:S01]  /*5790*/  ISETP.GT.AND P4, PT, R0, RZ, P1 ;  /* 0x000000ff0000720c */ /* 0x000fe20000f84270 */
[----:B0-----:R-:W-:Y:S01]  /*57a0*/  FMUL R9, R48, R22 ;  /* 0x0000001630097220 */ /* 0x001fe20000400000 */
[C---:B------:R-:W-:Y:S01]  /*57b0*/  ISETP.GT.AND P1, PT, R0.reuse, 0x8, P1 ;  /* 0x000000080000780c */ /* 0x040fe20000f24270 */
[----:B------:R-:W-:Y:S01]  /*57c0*/  @P3 STG.E desc[UR52][R2.64+0xa4], R45 ;  /* 0x0000a42d02003986 */ /* 0x000fe2000c101934 */
[----:B------:R-:W-:-:S04]  /*57d0*/  ISETP.GT.AND P3, PT, R0, RZ, P5 ;  /* 0x000000ff0000720c */ /* 0x000fc80002f64270 */
[----:B------:R0:W-:Y:S01]  /*57e0*/  @P2 STG.E desc[UR52][R4.64+0xa0], R11 ;  /* 0x0000a00b04002986 */ /* 0x0001e2000c101934 */
[----:B------:R-:W-:Y:S02]  /*57f0*/  ISETP.GT.AND P2, PT, R0, 0x8, P5 ;  /* 0x000000080000780c */ /* 0x000fe40002f44270 */
[C---:B------:R-:W-:Y:S01]  /*5800*/  ISETP.GT.AND P5, PT, R18.reuse, 0x38, PT ;  /* 0x000000381200780c */ /* 0x040fe20003fa4270 */
[----:B------:R-:W-:Y:S01]  /*5810*/  @P0 STG.E desc[UR52][R4.64+0xa4], R47 ;  /* 0x0000a42f04000986 */ /* 0x000fe2000c101934 */
[----:B------:R-:W-:Y:S01]  /*5820*/  ISETP.GT.AND P0, PT, R18, 0x39, PT ;  /* 0x000000391200780c */ /* 0x000fe20003f04270 */
[----:B-1----:R-:W-:Y:S02]  /*5830*/  FMUL R7, R50, R22 ;  /* 0x0000001632077220 */ /* 0x002fe40000400000 */
[----:B------:R1:W-:Y:S01]  /*5840*/  @P4 STG.E desc[UR52][R2.64+0xc0], R9 ;  /* 0x0000c00902004986 */ /* 0x0003e2000c101934 */
[----:B------:R-:W-:-:S03]  /*5850*/  ISETP.GT.AND P4, PT, R0, RZ, P5 ;  /* 0x000000ff0000720c */ /* 0x000fc60002f84270 */
[----:B------:R-:W-:Y:S01]  /*5860*/  @P3 STG.E desc[UR52][R2.64+0xc4], R49 ;  /* 0x0000c43102003986 */ /* 0x000fe2000c101934 */
[----:B------:R-:W-:Y:S01]  /*5870*/  ISETP.GT.AND P3, PT, R0, RZ, P0 ;  /* 0x000000ff0000720c */ /* 0x000fe20000764270 */
[----:B0-----:R-:W-:Y:S01]  /*5880*/  FMUL R11, R54, R22 ;  /* 0x00000016360b7220 */ /* 0x001fe20000400000 */
[----:B------:R-:W-:Y:S01]  /*5890*/  ISETP.GT.AND P0, PT, R0, 0x8, P0 ;  /* 0x000000080000780c */ /* 0x000fe20000704270 */
[----:B------:R0:W-:Y:S01]  /*58a0*/  @P1 STG.E desc[UR52][R4.64+0xc0], R7 ;  /* 0x0000c00704001986 */ /* 0x0001e2000c101934 */
[----:B------:R-:W-:-:S03]  /*58b0*/  ISETP.GT.AND P1, PT, R18, 0x40, PT ;  /* 0x000000401200780c */ /* 0x000fc60003f24270 */
[----:B------:R-:W-:Y:S01]  /*58c0*/  @P2 STG.E desc[UR52][R4.64+0xc4], R51 ;  /* 0x0000c43304002986 */ /* 0x000fe2000c101934 */
[-C--:B-1----:R-:W-:Y:S01]  /*58d0*/  FMUL R9, R52, R22.reuse ;  /* 0x0000001634097220 */ /* 0x082fe20000400000 */
[----:B------:R-:W-:Y:S02]  /*58e0*/  ISETP.GT.AND P2, PT, R0, 0x8, P5 ;  /* 0x000000080000780c */ /* 0x000fe40002f44270 */
[----:B------:R-:W-:Y:S02]  /*58f0*/  ISETP.GT.AND P5, PT, R18, 0x41, PT ;  /* 0x000000411200780c */ /* 0x000fe40003fa4270 */
        /* <DEDUP_REMOVED lines=35> */
[-C--:B-1----:R-:W-:Y:S02]  /*5b30*/  FMUL R7, R66, R22.reuse ;  /* 0x0000001642077220 */ /* 0x082fe40000400000 */
[----:B------:R1:W-:Y:S01]  /*5b40*/  @P4 STG.E desc[UR52][R2.64+0x140], R9 ;  /* 0x0001400902004986 */ /* 0x0003e2000c101934 */
[C---:B------:R-:W-:Y:S02]  /*5b50*/  ISETP.GT.AND P4, PT, R0.reuse, RZ, P5 ;  /* 0x000000ff0000720c */ /* 0x040fe40002f84270 */
[C---:B------:R-:W-:Y:S01]  /*5b60*/  ISETP.GT.AND P5, PT, R0.reuse, 0x8, P5 ;  /* 0x000000080000780c */ /* 0x040fe20002fa4270 */
[----:B------:R-:W-:Y:S01]  /*5b70*/  @P3 STG.E desc[UR52][R2.64+0x144], R65 ;  /* 0x0001444102003986 */ /* 0x000fe2000c101934 */
[----:B------:R-:W-:Y:S01]  /*5b80*/  ISETP.GT.AND P3, PT, R0, RZ, P0 ;  /* 0x000000ff0000720c */ /* 0x000fe20000764270 */
[-C--:B0-----:R-:W-:Y:S01]  /*5b90*/  FMUL R11, R70, R22.reuse ;  /* 0x00000016460b7220 */ /* 0x081fe20000400000 */
[----:B------:R-:W-:Y:S01]  /*5ba0*/  ISETP.GT.AND P0, PT, R0, 0x8, P0 ;  /* 0x000000080000780c */ /* 0x000fe20000704270 */
[----:B------:R0:W-:Y:S01]  /*5bb0*/  @P1 STG.E desc[UR52][R4.64+0x140], R7 ;  /* 0x0001400704001986 */ /* 0x0001e2000c101934 */
[----:B------:R-:W-:Y:S01]  /*5bc0*/  ISETP.GT.AND P1, PT, R18, 0x60, PT ;  /* 0x000000601200780c */ /* 0x000fe20003f24270 */
[----:B-1----:R-:W-:-:S02]  /*5bd0*/  FMUL R9, R68, R22 ;  /* 0x0000001644097220 */ /* 0x002fc40000400000 */
[----:B------:R-:W-:Y:S01]  /*5be0*/  @P2 STG.E desc[UR52][R4.64+0x144], R67 ;  /* 0x0001444304002986 */ /* 0x000fe2000c101934 */
[----:B------:R-:W-:-:S03]  /*5bf0*/  ISETP.GT.AND P2, PT, R0, RZ, P1 ;  /* 0x000000ff0000720c */ /* 0x000fc60000f44270 */
[----:B------:R1:W-:Y:S01]  /*5c00*/  @P4 STG.E desc[UR52][R2.64+0x160], R9 ;  /* 0x0001600902004986 */ /* 0x0003e2000c101934 */
[----:B------:R-:W-:Y:S01]  /*5c10*/  ISETP.GT.AND P4, PT, R18, 0x61, PT ;  /* 0x000000611200780c */ /* 0x000fe20003f84270 */
[----:B0-----:R-:W-:Y:S02]  /*5c20*/  FMUL R7, R72, R22 ;  /* 0x0000001648077220 */ /* 0x001fe40000400000 */
[----:B------:R-:W-:Y:S01]  /*5c30*/  @P3 STG.E desc[UR52][R2.64+0x164], R69 ;  /* 0x0001644502003986 */ /* 0x000fe2000c101934 */
[----:B------:R-:W-:-:S03]  /*5c40*/  ISETP.GT.AND P3, PT, R0, RZ, P4 ;  /* 0x000000ff0000720c */ /* 0x000fc60002764270 */
[----:B------:R0:W-:Y:S01]  /*5c50*/  @P5 STG.E desc[UR52][R4.64+0x160], R11 ;  /* 0x0001600b04005986 */ /* 0x0001e2000c101934 */
[----:B------:R-:W-:-:S03]  /*5c60*/  ISETP.GT.AND P5, PT, R0, 0x8, P4 ;  /* 0x000000080000780c */ /* 0x000fc600027a4270 */
[----:B------:R-:W-:Y:S01]  /*5c70*/  @P0 STG.E desc[UR52][R4.64+0x164], R71 ;  /* 0x0001644704000986 */ /* 0x000fe2000c101934 */
[----:B------:R-:W-:Y:S01]  /*5c80*/  ISETP.GT.AND P0, PT, R0, 0x8, P1 ;  /* 0x000000080000780c */ /* 0x000fe20000f04270 */
[-C--:B-1----:R-:W-:Y:S01]  /*5c90*/  FMUL R9, R74, R22.reuse ;  /* 0x000000164a097220 */ /* 0x082fe20000400000 */
[C---:B------:R-:W-:Y:S01]  /*5ca0*/  ISETP.GT.AND P1, PT, R18.reuse, 0x68, PT ;  /* 0x000000681200780c */ /* 0x040fe20003f24270 */
[----:B------:R1:W-:Y:S01]  /*5cb0*/  @P2 STG.E desc[UR52][R2.64+0x180], R7 ;  /* 0x0001800702002986 */ /* 0x0003e2000c101934 */
[----:B------:R-:W-:Y:S02]  /*5cc0*/  ISETP.GT.AND P2, PT, R18, 0x69, PT ;  /* 0x000000691200780c */ /* 0x000fe40003f44270 */
[C---:B------:R-:W-:Y:S01]  /*5cd0*/  ISETP.GT.AND P4, PT, R0.reuse, RZ, P1 ;  /* 0x000000ff0000720c */ /* 0x040fe20000f84270 */
[----:B------:R-:W-:Y:S01]  /*5ce0*/  @P3 STG.E desc[UR52][R2.64+0x184], R73 ;  /* 0x0001844902003986 */ /* 0x000fe2000c101934 */
[----:B------:R-:W-:Y:S01]  /*5cf0*/  ISETP.GT.AND P3, PT, R0, RZ, P2 ;  /* 0x000000ff0000720c */ /* 0x000fe20001764270 */
[----:B0-----:R-:W-:Y:S01]  /*5d00*/  FMUL R11, R80, R22 ;  /* 0x00000016500b7220 */ /* 0x001fe20000400000 */
[----:B------:R-:W-:-:S02]  /*5d10*/  ISETP.GT.AND P1, PT, R0, 0x8, P1 ;  /* 0x000000080000780c */ /* 0x000fc40000f24270 */
[----:B------:R-:W-:Y:S01]  /*5d20*/  ISETP.GT.AND P2, PT, R0, 0x8, P2 ;  /* 0x000000080000780c */ /* 0x000fe20001744270 */
[----:B------:R0:W-:Y:S01]  /*5d30*/  @P0 STG.E desc[UR52][R4.64+0x180], R9 ;  /* 0x0001800904000986 */ /* 0x0001e2000c101934 */
[----:B------:R-:W-:Y:S01]  /*5d40*/  ISETP.GT.AND P0, PT, R18, 0x70, PT ;  /* 0x000000701200780c */ /* 0x000fe20003f04270 */
[----:B-1----:R-:W-:Y:S02]  /*5d50*/  FMUL R7, R76, R22 ;  /* 0x000000164c077220 */ /* 0x002fe40000400000 */
[----:B------:R-:W-:Y:S01]  /*5d60*/  @P5 STG.E desc[UR52][R4.64+0x184], R75 ;  /* 0x0001844b04005986 */ /* 0x000fe2000c101934 */
[----:B------:R-:W-:Y:S02]  /*5d70*/  ISETP.GT.AND P6, PT, R0, RZ, P0 ;  /* 0x000000ff0000720c */ /* 0x000fe400007c4270 */
[C---:B------:R-:W-:Y:S01]  /*5d80*/  ISETP.GT.AND P5, PT, R18.reuse, 0x78, PT ;  /* 0x000000781200780c */ /* 0x040fe20003fa4270 */
[----:B------:R1:W-:Y:S01]  /*5d90*/  @P4 STG.E desc[UR52][R2.64+0x1a0], R7 ;  /* 0x0001a00702004986 */ /* 0x0003e2000c101934 */
[----:B------:R-:W-:-:S02]  /*5da0*/  ISETP.GT.AND P4, PT, R18, 0x79, PT ;  /* 0x000000791200780c */ /* 0x000fc40003f84270 */
[----:B------:R-:W-:Y:S01]  /*5db0*/  ISETP.GT.AND P0, PT, R0, 0x8, P0 ;  /* 0x000000080000780c */ /* 0x000fe20000704270 */
[----:B0-----:R-:W-:Y:S01]  /*5dc0*/  FMUL R9, R78, R22 ;  /* 0x000000164e097220 */ /* 0x001fe20000400000 */
[----:B------:R-:W-:Y:S01]  /*5dd0*/  @P3 STG.E desc[UR52][R2.64+0x1a4], R77 ;  /* 0x0001a44d02003986 */ /* 0x000fe2000c101934 */
[----:B------:R-:W-:-:S03]  /*5de0*/  ISETP.GT.AND P3, PT, R18, 0x71, PT ;  /* 0x000000711200780c */ /* 0x000fc60003f64270 */
[----:B------:R0:W-:Y:S01]  /*5df0*/  @P1 STG.E desc[UR52][R4.64+0x1a0], R9 ;  /* 0x0001a00904001986 */ /* 0x0001e2000c101934 */
[C---:B------:R-:W-:Y:S02]  /*5e00*/  ISETP.GT.AND P1, PT, R0.reuse, RZ, P3 ;  /* 0x000000ff0000720c */ /* 0x040fe40001f24270 */
[C---:B------:R-:W-:Y:S01]  /*5e10*/  ISETP.GT.AND P3, PT, R0.reuse, 0x8, P3 ;  /* 0x000000080000780c */ /* 0x040fe20001f64270 */
[----:B------:R-:W-:Y:S01]  /*5e20*/  @P2 STG.E desc[UR52][R4.64+0x1a4], R79 ;  /* 0x0001a44f04002986 */ /* 0x000fe2000c101934 */
[----:B------:R-:W-:Y:S01]  /*5e30*/  ISETP.GT.AND P2, PT, R0, RZ, P5 ;  /* 0x000000ff0000720c */ /* 0x000fe20002f44270 */
[-C--:B-1----:R-:W-:Y:S01]  /*5e40*/  FMUL R7, R82, R22.reuse ;  /* 0x0000001652077220 */ /* 0x082fe20000400000 */
[C---:B------:R-:W-:Y:S01]  /*5e50*/  ISETP.GT.AND P5, PT, R0.reuse, 0x8, P5 ;  /* 0x000000080000780c */ /* 0x040fe20002fa4270 */
[----:B------:R1:W-:Y:S01]  /*5e60*/  @P6 STG.E desc[UR52][R2.64+0x1c0], R11 ;  /* 0x0001c00b02006986 */ /* 0x0003e2000c101934 */
[C---:B------:R-:W-:Y:S02]  /*5e70*/  ISETP.GT.AND P6, PT, R0.reuse, RZ, P4 ;  /* 0x000000ff0000720c */ /* 0x040fe400027c4270 */
[----:B------:R-:W-:Y:S01]  /*5e80*/  ISETP.GT.AND P4, PT, R0, 0x8, P4 ;  /* 0x000000080000780c */ /* 0x000fe20002784270 */
[----:B0-----:R-:W-:-:S02]  /*5e90*/  FMUL R9, R84, R22 ;  /* 0x0000001654097220 */ /* 0x001fc40000400000 */
[----:B------:R-:W-:Y:S04]  /*5ea0*/  @P1 STG.E desc[UR52][R2.64+0x1c4], R81 ;  /* 0x0001c45102001986 */ /* 0x000fe8000c101934 */
[----:B------:R-:W-:Y:S01]  /*5eb0*/  @P0 STG.E desc[UR52][R4.64+0x1c0], R7 ;  /* 0x0001c00704000986 */ /* 0x000fe2000c101934 */
[----:B-1----:R-:W-:-:S03]  /*5ec0*/  FMUL R11, R86, R22 ;  /* 0x00000016560b7220 */ /* 0x002fc60000400000 */
[----:B------:R-:W-:Y:S04]  /*5ed0*/  @P3 STG.E desc[UR52][R4.64+0x1c4], R83 ;  /* 0x0001c45304003986 */ /* 0x000fe8000c101934 */
[----:B------:R-:W-:Y:S04]  /*5ee0*/  @P2 STG.E desc[UR52][R2.64+0x1e0], R9 ;  /* 0x0001e00902002986 */ /* 0x000fe8000c101934 */
[----:B------:R0:W-:Y:S02]  /*5ef0*/  @P6 STG.E desc[UR52][R2.64+0x1e4], R85 ;  /* 0x0001e45502006986 */ /* 0x0001e4000c101934 */
[----:B0-----:R-:W-:-:S02]  /*5f00*/  @P5 IMAD.MOV.U32 R2, RZ, RZ, R4 ;  /* 0x000000ffff025224 */ /* 0x001fc400078e0004 */
[----:B------:R-:W-:-:S05]  /*5f10*/  @P5 IMAD.MOV.U32 R3, RZ, RZ, R5 ;  /* 0x000000ffff035224 */ /* 0x000fca00078e0005 */
[----:B------:R0:W-:Y:S04]  /*5f20*/  @P5 STG.E desc[UR52][R2.64+0x1e0], R11 ;  /* 0x0001e00b02005986 */ /* 0x0001e8000c101934 */
[----:B------:R0:W-:Y:S02]  /*5f30*/  @P4 STG.E desc[UR52][R4.64+0x1e4], R87 ;  /* 0x0001e45704004986 */ /* 0x0001e4000c101934 */
.L_x_157:
[----:B------:R-:W-:Y:S05]  /*5f40*/  BSYNC B0 ;  /* 0x0000000000007941 */ /* 0x000fea0003800000 */
.L_x_31:
[----:B0-----:R-:W-:Y:S01]  /*5f50*/  IMAD.U32 R2, RZ, RZ, UR54 ;  /* 0x00000036ff027e24 */ /* 0x001fe2000f8e00ff */
[----:B------:R-:W-:Y:S01]  /*5f60*/  ULDC.64 UR4, c[0x0][0x650] ;  /* 0x0001940000047ab9 */ /* 0x000fe20000000a00 */
[----:B------:R-:W-:Y:S01]  /*5f70*/  IMAD.U32 R3, RZ, RZ, UR55 ;  /* 0x00000037ff037e24 */ /* 0x000fe2000f8e00ff */
[----:B------:R0:W-:Y:S01]  /*5f80*/  SYNCS.ARRIVE.TRANS64.A1T0 RZ, [R96+UR50], RZ ;  /* 0x000000ff60ff79a7 */ /* 0x0001e20008100032 */
[----:B------:R-:W-:Y:S01]  /*5f90*/  PRMT R0, RZ, 0x7610, R0 ;  /* 0x00007610ff007816 */ /* 0x000fe20000000000 */
[----:B------:R-:W-:Y:S01]  /*5fa0*/  IMAD.MOV.U32 R18, RZ, RZ, -0x1 ;  /* 0xffffffffff127424 */ /* 0x000fe200078e00ff */
[----:B------:R-:W-:Y:S01]  /*5fb0*/  LEA R16, P0, R2, R16, 0x1 ;  /* 0x0000001002107211 */ /* 0x000fe200078008ff */
[----:B------:R-:W-:Y:S02]  /*5fc0*/  IMAD.MOV.U32 R2, RZ, RZ, -0x1 ;  /* 0xffffffffff027424 */ /* 0x000fe400078e00ff */
[----:B------:R-:W-:Y:S01]  /*5fd0*/  IMAD.MOV.U32 R19, RZ, RZ, -0x1 ;  /* 0xffffffffff137424 */ /* 0x000fe200078e00ff */
[----:B------:R-:W-:-:S02]  /*5fe0*/  IADD3.X R17, R17, UR36, RZ, P0, !PT ;  /* 0x0000002411117c10 */ /* 0x000fc400087fe4ff */
[----:B------:R-:W-:-:S04]  /*5ff0*/  ISETP.GE.U32.AND P0, PT, R16, UR4, PT ;  /* 0x0000000410007c0c */ /* 0x000fc8000bf06070 */
[----:B------:R-:W-:-:S13]  /*6000*/  ISETP.GE.U32.AND.EX P0, PT, R17, UR5, PT, P0 ;  /* 0x0000000511007c0c */ /* 0x000fda000bf06100 */
[----:B0-----:R-:W-:Y:S05]  /*6010*/  @P0 BRA `(.L_x_158) ;  /* 0x0000000400700947 */ /* 0x001fea0003800000 */
[----:B------:R-:W0:Y:S01]  /*6020*/  S2UR UR7, SR_CTAID.X ;  /* 0x00000000000779c3 */ /* 0x000e220000002500 */
[----:B------:R-:W-:Y:S01]  /*6030*/  ULDC.64 UR4, c[0x0][0x628] ;  /* 0x00018a0000047ab9 */ /* 0x000fe20000000a00 */
[----:B------:R-:W-:Y:S01]  /*6040*/  ULDC UR6, c[0x0][0x150] ;  /* 0x0000540000067ab9 */ /* 0x000fe20000000800 */
[----:B------:R-:W-:Y:S01]  /*6050*/  ISETP.NE.U32.AND P0, PT, RZ, UR4, PT ;  /* 0x00000004ff007c0c */ /* 0x000fe2000bf05070 */
[----:B------:R-:W-:Y:S01]  /*6060*/  ULDC UR15, c[0x0][0x630] ;  /* 0x00018c00000f7ab9 */ /* 0x000fe20000000800 */
[C---:B------:R-:W-:Y:S02]  /*6070*/  R2UR UR17, R16.reuse ;  /* 0x00000000101172ca */ /* 0x040fe400000e0000 */
[----:B------:R-:W-:Y:S01]  /*6080*/  ISETP.NE.AND.EX P0, PT, RZ, UR5, PT, P0 ;  /* 0x00000005ff007c0c */ /* 0x000fe2000bf05300 */
[----:B------:R-:W1:Y:S01]  /*6090*/  S2UR UR16, SR_CTAID.Y ;  /* 0x00000000001079c3 */ /* 0x000e620000002600 */
[----:B------:R-:W-:Y:S02]  /*60a0*/  R2UR UR12, R16 ;  /* 0x00000000100c72ca */ /* 0x000fe400000e0000 */
[----:B------:R-:W-:-:S02]  /*60b0*/  R2UR UR13, R17 ;  /* 0x00000000110d72ca */ /* 0x000fc400000e0000 */
[----:B0-----:R-:W-:-:S05]  /*60c0*/  I2FP.F32.U32 R0, UR7 ;  /* 0x0000000700007c45 */ /* 0x001fca0008201000 */
[----:B------:R-:W-:Y:S01]  /*60d0*/  FMUL R0, R0, UR6 ;  /* 0x0000000600007c20 */ /* 0x000fe20008400000 */
[----:B------:R-:W-:Y:S01]  /*60e0*/  ULDC UR6, c[0x0][0x154] ;  /* 0x0000550000067ab9 */ /* 0x000fe20000000800 */
[----:B-1----:R-:W-:-:S04]  /*60f0*/  I2FP.F32.U32 R2, UR16 ;  /* 0x0000001000027c45 */ /* 0x002fc80008201000 */
[----:B------:R-:W0:Y:S01]  /*6100*/  F2I.U32.TRUNC.NTZ R0, R0 ;  /* 0x0000000000007305 */ /* 0x000e22000020f000 */
[----:B------:R-:W-:Y:S01]  /*6110*/  FMUL R2, R2, UR6 ;  /* 0x0000000602027c20 */ /* 0x000fe20008400000 */
[----:B------:R-:W-:Y:S06]  /*6120*/  @!P0 BRA `(.L_x_159) ;  /* 0x0000000000308947 */ /* 0x000fec0003800000 */
        /* <DEDUP_REMOVED lines=12> */
.L_x_159:
[----:B------:R-:W-:Y:S01]  /*61f0*/  USHF.R.U64 UR6, UR12, UR15, UR13 ;  /* 0x0000000f0c067299 */ /* 0x000fe2000800120d */
[----:B------:R-:W-:Y:S01]  /*6200*/  R2UR UR5, R17 ;  /* 0x00000000110572ca */ /* 0x000fe200000e0000 */
[----:B------:R-:W-:Y:S01]  /*6210*/  USHF.R.U32.HI UR4, URZ, UR15, UR13 ;  /* 0x0000000f3f047299 */ /* 0x000fe2000801160d */
[----:B------:R-:W1:Y:S01]  /*6220*/  F2I.U32.TRUNC.NTZ R2, R2 ;  /* 0x0000000200027305 */ /* 0x000e62000020f000 */
[----:B------:R-:W-:Y:S01]  /*6230*/  UIADD3 UR9, UP0, URZ, -UR6, URZ ;  /* 0x800000063f097290 */ /* 0x000fe2000ff1e03f */
[----:B------:R-:W-:Y:S01]  /*6240*/  ULDC.64 UR10, c[0x0][0x620] ;  /* 0x00018800000a7ab9 */ /* 0x000fe20000000a00 */
[----:B------:R-:W-:Y:S02]  /*6250*/  ULDC UR14, c[0x0][0x608] ;  /* 0x00018200000e7ab9 */ /* 0x000fe40000000800 */
[----:B------:R-:W-:Y:S01]  /*6260*/  UIADD3.X UR4, URZ, ~UR4, URZ, UP0, !UPT ;  /* 0x800000043f047290 */ /* 0x000fe200087fe43f */
[----:B------:R-:W-:Y:S01]  /*6270*/  ULDC UR15, c[0x0][0x658] ;  /* 0x00019600000f7ab9 */ /* 0x000fe20000000800 */
[----:B------:R-:W-:-:S02]  /*6280*/  ULDC UR12, c[0x0][0x144] ;  /* 0x00005100000c7ab9 */ /* 0x000fc40000000800 */
[----:B------:R-:W-:Y:S01]  /*6290*/  UIMAD UR8, UR4, UR10, URZ ;  /* 0x0000000a040872a4 */ /* 0x000fe2000f8e023f */
[----:B------:R-:W-:Y:S02]  /*62a0*/  ULDC UR22, c[0x0][0x148] ;  /* 0x0000520000167ab9 */ /* 0x000fe40000000800 */
[----:B------:R-:W-:Y:S01]  /*62b0*/  UMOV UR4, UR17 ;  /* 0x0000001100047c82 */ /* 0x000fe20008000000 */
[----:B------:R-:W-:Y:S02]  /*62c0*/  UIMAD UR8, UR9, UR11, UR8 ;  /* 0x0000000b090872a4 */ /* 0x000fe4000f8e0208 */
[----:B------:R-:W-:Y:S01]  /*62d0*/  UIMAD.WIDE.U32 UR4, UR9, UR10, UR4 ;  /* 0x0000000a090472a5 */ /* 0x000fe2000f8e0004 */
[----:B0-----:R-:W-:Y:S01]  /*62e0*/  R2UR UR9, R0 ;  /* 0x00000000000972ca */ /* 0x001fe200000e0000 */
[----:B------:R-:W-:Y:S01]  /*62f0*/  ULDC UR20, c[0x0][0x648] ;  /* 0x0001920000147ab9 */ /* 0x000fe20000000800 */
[----:B-1----:R-:W-:Y:S01]  /*6300*/  R2UR UR13, R2 ;  /* 0x00000000020d72ca */ /* 0x002fe200000e0000 */
[----:B------:R-:W-:Y:S01]  /*6310*/  UIADD3 UR8, UR5, UR8, URZ ;  /* 0x0000000805087290 */ /* 0x000fe2000fffe03f */
[----:B------:R-:W-:-:S02]  /*6320*/  ULDC UR21, c[0x0][0x638] ;  /* 0x00018e0000157ab9 */ /* 0x000fc40000000800 */
[----:B------:R-:W-:Y:S02]  /*6330*/  ULDC UR5, c[0x0][0x618] ;  /* 0x0001860000057ab9 */ /* 0x000fe40000000800 */
[----:B------:R-:W-:Y:S02]  /*6340*/  USHF.R.U64 UR10, UR4, UR5, UR8 ;  /* 0x00000005040a7299 */ /* 0x000fe40008001208 */
[----:B------:R-:W-:-:S03]  /*6350*/  USHF.R.U32.HI UR8, URZ, UR5, UR8 ;  /* 0x000000053f087299 */ /* 0x000fc60008011608 */
[----:B------:R-:W-:Y:S01]  /*6360*/  ULDC.64 UR4, c[0x0][0x640] ;  /* 0x0001900000047ab9 */ /* 0x000fe20000000a00 */
[----:B------:R-:W-:Y:S01]  /*6370*/  USHF.R.U64 UR11, UR10, UR14, UR8 ;  /* 0x0000000e0a0b7299 */ /* 0x000fe20008001208 */
[----:B------:R-:W-:Y:S01]  /*6380*/  ISETP.NE.U32.AND P0, PT, RZ, UR4, PT ;  /* 0x00000004ff007c0c */ /* 0x000fe2000bf05070 */
[----:B------:R-:W-:Y:S02]  /*6390*/  USHF.R.U32.HI UR8, URZ, UR14, UR8 ;  /* 0x0000000e3f087299 */ /* 0x000fe40008011608 */
[----:B------:R-:W-:Y:S01]  /*63a0*/  UIADD3 UR9, -UR9, URZ, URZ ;  /* 0x0000003f09097290 */ /* 0x000fe2000fffe13f */
[----:B------:R-:W-:Y:S01]  /*63b0*/  ISETP.NE.AND.EX P0, PT, RZ, UR5, PT, P0 ;  /* 0x00000005ff007c0c */ /* 0x000fe2000bf05300 */
[----:B------:R-:W-:Y:S02]  /*63c0*/  USHF.R.U64 UR17, UR11, UR15, UR8 ;  /* 0x0000000f0b117299 */ /* 0x000fe40008001208 */
[----:B------:R-:W-:Y:S02]  /*63d0*/  UIADD3 UR18, -UR13, URZ, URZ ;  /* 0x0000003f0d127290 */ /* 0x000fe4000fffe13f */
[----:B------:R-:W-:-:S02]  /*63e0*/  USHF.R.U32.HI UR15, URZ, UR15, UR8 ;  /* 0x0000000f3f0f7299 */ /* 0x000fc40008011608 */
[----:B------:R-:W-:Y:S01]  /*63f0*/  UIMAD UR19, UR12, UR9, UR7 ;  /* 0x000000090c1372a4 */ /* 0x000fe2000f8e0207 */
[----:B------:R-:W-:-:S05]  /*6400*/  UMOV UR14, UR17 ;  /* 0x00000011000e7c82 */ /* 0x000fca0008000000 */
[----:B------:R-:W-:Y:S06]  /*6410*/  @!P0 BRA `(.L_x_160) ;  /* 0x0000000000288947 */ /* 0x000fec0003800000 */
        /* <DEDUP_REMOVED lines=10> */
.L_x_160:
        /* <DEDUP_REMOVED lines=9> */
[----:B------:R-:W-:Y:S01]  /*6550*/  UIMAD UR5, UR7, UR21, UR17 ;  /* 0x00000015070572a4 */ /* 0x000fe2000f8e0211 */
[----:B------:R-:W-:Y:S02]  /*6560*/  ULDC UR8, c[0x0][0x600] ;  /* 0x0001800000087ab9 */ /* 0x000fe40000000800 */
[----:B------:R-:W-:Y:S01]  /*6570*/  ULDC UR7, c[0x0][0x610] ;  /* 0x0001840000077ab9 */ /* 0x000fe20000000800 */
[----:B------:R-:W-:Y:S02]  /*6580*/  UIMAD UR5, UR5, UR8, UR10 ;  /* 0x00000008050572a4 */ /* 0x000fe4000f8e020a */
[----:B------:R-:W-:-:S04]  /*6590*/  UIMAD UR4, UR4, UR7, UR19 ;  /* 0x00000007040472a4 */ /* 0x000fc8000f8e0213 */
[----:B------:R-:W-:Y:S02]  /*65a0*/  USEL UR7, UR5, UR4, !UP0 ;  /* 0x0000000405077287 */ /* 0x000fe4000c000000 */
[----:B------:R-:W-:-:S04]  /*65b0*/  USEL UR4, UR4, UR5, !UP0 ;  /* 0x0000000504047287 */ /* 0x000fc8000c000000 */
[----:B------:R-:W-:Y:S02]  /*65c0*/  IMAD.U32 R2, RZ, RZ, UR7 ;  /* 0x00000007ff027e24 */ /* 0x000fe4000f8e00ff */
[----:B------:R-:W-:-:S07]  /*65d0*/  IMAD.U32 R18, RZ, RZ, UR4 ;  /* 0x00000004ff127e24 */ /* 0x000fce000f8e00ff */
.L_x_158:
[----:B------:R-:W-:Y:S01]  /*65e0*/  ULEA UR5, UR38, UR44, 0x1 ;  /* 0x0000002c26057291 */ /* 0x000fe2000f8e083f */
[----:B------:R-:W-:Y:S01]  /*65f0*/  LOP3.LUT P0, RZ, R0, 0xff, RZ, 0xc0, !PT ;  /* 0x000000ff00ff7812 */ /* 0x000fe2000780c0ff */
[----:B------:R-:W-:Y:S01]  /*6600*/  ULOP3.LUT UR44, UR44, 0x1, URZ, 0xc0, !UPT ;  /* 0x000000012c2c7892 */ /* 0x000fe2000f8ec03f */
[----:B------:R-:W-:Y:S01]  /*6610*/  LOP3.LUT R98, R98, 0x1, RZ, 0x3c, !PT ;  /* 0x0000000162627812 */ /* 0x000fe200078e3cff */
[----:B------:R-:W-:Y:S02]  /*6620*/  USHF.R.U32.HI UR4, URZ, 0x1, UR5 ;  /* 0x000000013f047899 */ /* 0x000fe40008011605 */
[----:B------:R-:W-:Y:S02]  /*6630*/  UISETP.GT.U32.AND UP0, UPT, UR5, 0x1, UPT ;  /* 0x000000010500788c */ /* 0x000fe4000bf04070 */
[----:B------:R-:W-:Y:S02]  /*6640*/  ULOP3.LUT UR4, UR4, 0x1, URZ, 0xc0, !UPT ;  /* 0x0000000104047892 */ /* 0x000fe4000f8ec03f */
[----:B------:R-:W-:-:S02]  /*6650*/  UISETP.LT.U32.AND UP0, UPT, UR41, 0xff, UP0 ;  /* 0x000000ff2900788c */ /* 0x000fc40008701070 */
[----:B------:R-:W-:Y:S02]  /*6660*/  UISETP.NE.U32.AND UP1, UPT, UR4, 0x1, UPT ;  /* 0x000000010400788c */ /* 0x000fe4000bf25070 */
[----:B------:R-:W-:Y:S02]  /*6670*/  USEL UR5, URZ, 0x1, !UP0 ;  /* 0x000000013f057887 */ /* 0x000fe4000c000000 */
[----:B------:R-:W-:-:S04]  /*6680*/  UISETP.GT.U32.AND UP1, UPT, UR41, 0xfe, !UP1 ;  /* 0x000000fe2900788c */ /* 0x000fc8000cf24070 */
[----:B------:R-:W-:-:S04]  /*6690*/  USEL UR4, URZ, 0x1, !UP1 ;  /* 0x000000013f047887 */ /* 0x000fc8000c800000 */
[----:B------:R-:W-:Y:S01]  /*66a0*/  ULOP3.LUT UR48, UR4, UR48, UR5, 0x96, !UPT ;  /* 0x0000003004307292 */ /* 0x000fe2000f8e9605 */
[----:B------:R-:W-:Y:S11]  /*66b0*/  @P0 BRA `(.L_x_161) ;  /* 0xffffffac00cc0947 */ /* 0x000ff6000383ffff */
[----:B------:R-:W-:Y:S05]  /*66c0*/  EXIT ;  /* 0x000000000000794d */ /* 0x000fea0003800000 */
.L_x_12:
[----:B------:R-:W-:-:S08]  /*66d0*/  ISETP.NE.AND P0, PT, RZ, UR8, PT ;  /* 0x00000008ff007c0c */ /* 0x000fd0000bf05270 */
[----:B-----5:R-:W0:-:S00]  /*66e0*/  USETMAXREG.DEALLOC.CTAPOOL 0x28 ;  /* 0x00000028000079c8 */ /* 0x020e0000080e0500 */
[----:B------:R-:W-:Y:S05]  /*66f0*/  @P0 EXIT ;  /* 0x000000000000094d */ /* 0x000fea0003800000 */
[----:B0-----:R-:W-:Y:S01]  /*6700*/  LOP3.LUT P0, RZ, R0, 0xff, RZ, 0xc0, !PT ;  /* 0x000000ff00ff7812 */ /* 0x001fe2000780c0ff */
[----:B------:R-:W-:Y:S02]  /*6710*/  IMAD.MOV.U32 R8, RZ, RZ, 0x1 ;  /* 0x00000001ff087424 */ /* 0x000fe400078e00ff */
[----:B------:R-:W-:-:S10]  /*6720*/  IMAD.MOV.U32 R0, RZ, RZ, RZ ;  /* 0x000000ffff007224 */ /* 0x000fd400078e00ff */
[----:B------:R-:W-:Y:S05]  /*6730*/  @!P0 BRA `(.L_x_162) ;  /* 0x0000000c00a08947 */ /* 0x000fea0003800000 */
[----:B------:R-:W-:Y:S01]  /*6740*/  LOP3.LUT P0, RZ, R4, 0x1f, RZ, 0xc0, !PT ;  /* 0x0000001f04ff7812 */ /* 0x000fe2000780c0ff */
[----:B------:R-:W-:Y:S01]  /*6750*/  ULDC UR21, c[0x0][0x658] ;  /* 0x0001960000157ab9 */ /* 0x000fe20000000800 */
[----:B------:R-:W-:Y:S01]  /*6760*/  UMOV UR4, 0xffffffff ;  /* 0xffffffff00047882 */ /* 0x000fe20000000000 */
[----:B------:R-:W-:Y:S01]  /*6770*/  BSSY B0, `(.L_x_162) ;  /* 0x00000e4000007945 */ /* 0x000fe20003800000 */
[----:B------:R-:W-:Y:S01]  /*6780*/  USHF.L.U32 UR4, UR4, UR21, URZ ;  /* 0x0000001504047299 */ /* 0x000fe2000800063f */
[C---:B------:R-:W-:Y:S01]  /*6790*/  ISETP.NE.AND P3, PT, R3.reuse, RZ, PT ;  /* 0x000000ff0300720c */ /* 0x040fe20003f65270 */
[----:B------:R-:W-:Y:S01]  /*67a0*/  IMAD.MOV.U32 R9, RZ, RZ, 0x1 ;  /* 0x00000001ff097424 */ /* 0x000fe200078e00ff */
[----:B------:R-:W-:Y:S01]  /*67b0*/  ISETP.NE.OR P0, PT, R3, RZ, !P0 ;  /* 0x000000ff0300720c */ /* 0x000fe20004705670 */
[----:B------:R-:W-:Y:S01]  /*67c0*/  IMAD.MOV.U32 R8, RZ, RZ, 0x1 ;  /* 0x00000001ff087424 */ /* 0x000fe200078e00ff */
[----:B------:R-:W-:Y:S01]  /*67d0*/  ULDC UR13, c[0x0][0x600] ;  /* 0x00018000000d7ab9 */ /* 0x000fe20000000800 */
[----:B------:R-:W-:Y:S01]  /*67e0*/  IMAD.MOV.U32 R0, RZ, RZ, RZ ;  /* 0x000000ffff007224 */ /* 0x000fe200078e00ff */
[----:B------:R-:W-:Y:S01]  /*67f0*/  UMOV UR5, 0x1 ;  /* 0x0000000100057882 */ /* 0x000fe20000000000 */
[----:B------:R-:W-:-:S02]  /*6800*/  UIADD3 UR23, UR38, 0x1, URZ ;  /* 0x0000000126177890 */ /* 0x000fc4000fffe03f */
[----:B------:R-:W-:Y:S02]  /*6810*/  ULOP3.LUT UR29, UR39, 0x2, URZ, 0xfc, !UPT ;  /* 0x00000002271d7892 */ /* 0x000fe4000f8efc3f */
[----:B------:R-:W-:Y:S02]  /*6820*/  UIADD3 UR13, UR13, -0x1, URZ ;  /* 0xffffffff0d0d7890 */ /* 0x000fe4000fffe03f */
[----:B------:R-:W-:Y:S02]  /*6830*/  USHF.L.U32 UR21, UR5, UR21, URZ ;  /* 0x0000001505157299 */ /* 0x000fe4000800063f */
[----:B------:R-:W-:Y:S01]  /*6840*/  ULOP3.LUT UR22, URZ, UR4, URZ, 0x33, !UPT ;  /* 0x000000043f167292 */ /* 0x000fe2000f8e333f */
[----:B------:R-:W-:-:S11]  /*6850*/  ULDC.64 UR14, c[0x0][0x198] ;  /* 0x00006600000e7ab9 */ /* 0x000fd60000000a00 */
.L_x_174:
[----:B------:R-:W-:-:S03]  /*6860*/  UMOV UR4, 0xffffffff ;  /* 0xffffffff00047882 */ /* 0x000fc60000000000 */
[----:B------:R-:W-:Y:S05]  /*6870*/  BRA.DIV UR4, `(.L_x_163) ;  /* 0x0000001204207947 */ /* 0x000fea000b800000 */
[----:B------:R-:W-:-:S13]  /*6880*/  ELECT P6, URZ, PT ;  /* 0x00000000003f782f */ /* 0x000fda00038c0000 */
.L_x_185:
[----:B------:R-:W0:Y:S01]  /*6890*/  LDC R3, c[0x0][0x28c] ;  /* 0x0000a300ff037b82 */ /* 0x000e220000000800 */
[----:B------:R-:W-:Y:S01]  /*68a0*/  BSSY B1, `(.L_x_164) ;  /* 0x000005b000017945 */ /* 0x000fe20003800000 */
[----:B0-----:R-:W-:-:S13]  /*68b0*/  ISETP.LT.OR P6, PT, R3, 0x1, !P6 ;  /* 0x000000010300780c */ /* 0x001fda00077c1670 */
[----:B------:R-:W-:Y:S05]  /*68c0*/  @P6 BRA `(.L_x_165) ;  /* 0x0000000400606947 */ /* 0x000fea0003800000 */
[----:B------:R-:W-:Y:S02]  /*68d0*/  IMAD.SHL.U32 R6, R2, 0x80, RZ ;  /* 0x0000008002067824 */ /* 0x000fe400078e00ff */
[----:B------:R-:W-:Y:S02]  /*68e0*/  IMAD.SHL.U32 R18, R18, 0x40, RZ ;  /* 0x0000004012127824 */ /* 0x000fe400078e00ff */
[----:B------:R-:W-:Y:S02]  /*68f0*/  IMAD.MOV.U32 R11, RZ, RZ, RZ ;  /* 0x000000ffff0b7224 */ /* 0x000fe400078e00ff */
[----:B------:R-:W-:Y:S02]  /*6900*/  IMAD.U32 R12, RZ, RZ, UR23 ;  /* 0x00000017ff0c7e24 */ /* 0x000fe4000f8e00ff */
[----:B------:R-:W-:Y:S02]  /*6910*/  IMAD.MOV.U32 R2, RZ, RZ, R8 ;  /* 0x000000ffff027224 */ /* 0x000fe400078e0008 */
[----:B------:R-:W-:-:S07]  /*6920*/  IMAD.MOV.U32 R3, RZ, RZ, R0 ;  /* 0x000000ffff037224 */ /* 0x000fce00078e0000 */
.L_x_169:
[----:B------:R-:W0:Y:S01]  /*6930*/  S2R R5, SR_CgaCtaId ;  /* 0x0000000000057919 */ /* 0x000e220000008800 */
[----:B-1----:R-:W-:-:S04]  /*6940*/  MOV R4, 0x400 ;  /* 0x0000040000047802 */ /* 0x002fc80000000f00 */
[----:B0-----:R-:W-:Y:S02]  /*6950*/  LEA R10, R5, R4, 0x18 ;  /* 0x00000004050a7211 */ /* 0x001fe400078ec0ff */
[----:B------:R-:W-:Y:S01]  /*6960*/  SHF.L.U32 R4, R2, 0x1f, RZ ;  /* 0x0000001f02047819 */ /* 0x000fe200000006ff */
[----:B------:R-:W0:Y:S02]  /*6970*/  @!P3 LDC R5, c[0x0][0x500] ;  /* 0x00014000ff05bb82 */ /* 0x000e240000000800 */
[----:B------:R-:W-:-:S04]  /*6980*/  IMAD R7, R3, 0x8, R10 ;  /* 0x0000000803077824 */ /* 0x000fc800078e020a */
[----:B------:R-:W1:Y:S02]  /*6990*/  SYNCS.PHASECHK.TRANS64.TRYWAIT P1, [R7+URZ+0x10], R4 ;  /* 0x00001004070075a7 */ /* 0x000e64000802017f */
[----:B-1----:R-:W-:Y:S05]  /*69a0*/  @!P1 BRA `(.L_x_166) ;  /* 0x0000000c00f49947 */ /* 0x002fea0003800000 */
.L_x_186:
[----:B------:R-:W-:Y:S01]  /*69b0*/  UPRMT UR4, UR29, 0x9910, URZ ;  /* 0x000099101d047896 */ /* 0x000fe2000800003f */
[----:B0-----:R0:W-:Y:S03]  /*69c0*/  @!P3 SYNCS.ARRIVE.TRANS64 RZ, [R7+URZ], R5 ;  /* 0x0000000507ffb9a7 */ /* 0x0011e6000800003f */
[----:B------:R-:W-:-:S06]  /*69d0*/  UISETP.NE.AND UP0, UPT, UR4, 0x2, UPT ;  /* 0x000000020400788c */ /* 0x000fcc000bf05270 */
[----:B------:R-:W-:-:S13]  /*69e0*/  PLOP3.LUT P1, PT, PT, PT, UP0, 0x80, 0x0 ;  /* 0x000000000000781c */ /* 0x000fda0003f2f008 */
[----:B0-----:R-:W-:Y:S05]  /*69f0*/  @P1 BRA `(.L_x_167) ;  /* 0x0000000000041947 */ /* 0x001fea0003800000 */
[----:B------:R-:W-:Y:S01]  /*6a00*/  BPT.TRAP 0x1 ;  /* 0x000000040000795c */ /* 0x000fe20000300000 */
.L_x_167:
[----:B------:R-:W-:Y:S05]  /*6a10*/  @P0 BRA `(.L_x_168) ;  /* 0x0000000000040947 */ /* 0x000fea0003800000 */
[----:B------:R-:W-:Y:S01]  /*6a20*/  BPT.TRAP 0x1 ;  /* 0x000000040000795c */ /* 0x000fe20000300000 */
.L_x_168:
[----:B------:R-:W-:Y:S01]  /*6a30*/  R2UR UR56, R10 ;  /* 0x000000000a3872ca */ /* 0x000fe200000e0000 */
[----:B------:R-:W-:Y:S01]  /*6a40*/  IMAD R10, R3, 0x8000, R10 ;  /* 0x00008000030a7824 */ /* 0x000fe200078e020a */
[----:B------:R-:W-:Y:S01]  /*6a50*/  R2UR UR10, R11 ;  /* 0x000000000b0a72ca */ /* 0x000fe200000e0000 */
[----:B------:R-:W-:Y:S01]  /*6a60*/  UIADD3 UR30, UP0, UR14, 0xf0, URZ ;  /* 0x000000f00e1e7890 */ /* 0x000fe2000ff1e03f */
[----:B------:R-:W-:Y:S01]  /*6a70*/  R2UR UR16, R3 ;  /* 0x00000000031072ca */ /* 0x000fe200000e0000 */
[----:B------:R-:W-:Y:S01]  /*6a80*/  VIADD R12, R12, 0xffffffff ;  /* 0xffffffff0c0c7836 */ /* 0x000fe20000000000 */
[----:B------:R-:W-:Y:S01]  /*6a90*/  R2UR UR32, R10 ;  /* 0x000000000a2072ca */ /* 0x000fe200000e0000 */
[----:B------:R-:W-:Y:S01]  /*6aa0*/  UIADD3.X UR31, URZ, UR15, URZ, UP0, !UPT ;  /* 0x0000000f3f1f7290 */ /* 0x000fe200087fe43f */
[----:B------:R-:W-:Y:S01]  /*6ab0*/  R2UR UR9, R7 ;  /* 0x00000000070972ca */ /* 0x000fe200000e0000 */
[----:B------:R-:W-:Y:S01]  /*6ac0*/  UIADD3 UR6, UP1, UR14, 0x1f0, URZ ;  /* 0x000001f00e067890 */ /* 0x000fe2000ff3e03f */
[----:B------:R-:W-:Y:S01]  /*6ad0*/  R2UR UR11, R18 ;  /* 0x00000000120b72ca */ /* 0x000fe200000e0000 */
[----:B------:R-:W-:Y:S01]  /*6ae0*/  UMOV UR4, 0x0 ;  /* 0x0000000000047882 */ /* 0x000fe20000000000 */
[----:B------:R-:W-:Y:S01]  /*6af0*/  R2UR UR12, R19 ;  /* 0x00000000130c72ca */ /* 0x000fe200000e0000 */
[----:B------:R-:W-:Y:S01]  /*6b00*/  UIADD3 UR56, UR56, 0x10100, URZ ;  /* 0x0001010038387890 */ /* 0x000fe2000fffe03f */
[----:B------:R-:W-:Y:S01]  /*6b10*/  R2UR UR59, R6 ;  /* 0x00000000063b72ca */ /* 0x000fe200000e0000 */
[----:B------:R-:W-:Y:S01]  /*6b20*/  UIADD3 UR50, UR10, 0x20, URZ ;  /* 0x000000200a327890 */ /* 0x000fe2000fffe03f */
[----:B------:R-:W-:Y:S01]  /*6b30*/  ISETP.GT.AND P2, PT, R12, 0x1, PT ;  /* 0x000000010c00780c */ /* 0x000fe20003f44270 */
[----:B------:R-:W-:Y:S01]  /*6b40*/  ULEA UR56, UR16, UR56, 0x10 ;  /* 0x0000003810387291 */ /* 0x000fe2000f8e803f */
[----:B------:R-:W-:Y:S01]  /*6b50*/  VIADD R3, R3, 0x1 ;  /* 0x0000000103037836 */ /* 0x000fe20000000000 */
[----:B------:R-:W-:Y:S01]  /*6b60*/  UIADD3 UR8, UR32, 0x100, URZ ;  /* 0x0000010020087890 */ /* 0x000fe2000fffe03f */
[----:B------:R-:W-:Y:S01]  /*6b70*/  VIADD R11, R11, 0x80 ;  /* 0x000000800b0b7836 */ /* 0x000fe20000000000 */
[----:B------:R-:W-:-:S02]  /*6b80*/  UIADD3 UR48, UR32, 0x2100, URZ ;  /* 0x0000210020307890 */ /* 0x000fc4000fffe03f */
[----:B------:R-:W-:Y:S01]  /*6b90*/  UIADD3 UR42, UR10, 0x40, URZ ;  /* 0x000000400a2a7890 */ /* 0x000fe2000fffe03f */
[C---:B------:R-:W-:Y:S01]  /*6ba0*/  ISETP.NE.AND P1, PT, R3.reuse, 0x2, PT ;  /* 0x000000020300780c */ /* 0x040fe20003f25270 */
[----:B------:R-:W-:Y:S02]  /*6bb0*/  UIADD3 UR40, UR32, 0x4100, URZ ;  /* 0x0000410020287890 */ /* 0x000fe4000fffe03f */
[----:B------:R-:W-:Y:S01]  /*6bc0*/  UIADD3 UR34, UR10, 0x60, URZ ;  /* 0x000000600a227890 */ /* 0x000fe2000fffe03f */
[----:B------:R-:W-:Y:S01]  /*6bd0*/  SEL R5, RZ, 0x1, P1 ;  /* 0x00000001ff057807 */ /* 0x000fe20000800000 */
[----:B------:R-:W-:Y:S01]  /*6be0*/  UIADD3 UR32, UR32, 0x6100, URZ ;  /* 0x0000610020207890 */ /* 0x000fe2000fffe03f */
[----:B------:R-:W-:Y:S01]  /*6bf0*/  SEL R3, R3, RZ, P1 ;  /* 0x000000ff03037207 */ /* 0x000fe20000800000 */
[----:B------:R-:W-:Y:S01]  /*6c00*/  UMOV UR5, 0x10000000 ;  /* 0x1000000000057882 */ /* 0x000fe20000000000 */
[----:B------:R-:W-:Y:S01]  /*6c10*/  UIADD3.X UR7, URZ, UR15, URZ, UP1, !UPT ;  /* 0x0000000f3f077290 */ /* 0x000fe20008ffe43f */
[----:B------:R0:W-:Y:S01]  /*6c20*/  UTMALDG.3D [UR8], [UR30], desc[UR4] ;  /* 0x000004081e0075b4 */ /* 0x0001e20008011000 */
[----:B------:R-:W-:Y:S01]  /*6c30*/  UIADD3 UR24, UR56, 0x4000, URZ ;  /* 0x0000400038187890 */ /* 0x000fe2000fffe03f */
[----:B------:R-:W-:Y:S01]  /*6c40*/  LOP3.LUT R2, R2, R5, RZ, 0x3c, !PT ;  /* 0x0000000502027212 */ /* 0x000fe200078e3cff */
[----:B------:R-:W-:Y:S01]  /*6c50*/  UIADD3 UR16, UR56, 0x8000, URZ ;  /* 0x0000800038107890 */ /* 0x000fe2000fffe03f */
[----:B------:R-:W-:Y:S01]  /*6c60*/  UMOV UR49, UR9 ;  /* 0x0000000900317c82 */ /* 0x000fe20008000000 */
        /* <DEDUP_REMOVED lines=8> */
[----:B------:R2:W-:Y:S01]  /*6cf0*/  UTMALDG.3D [UR48], [UR30], desc[UR4] ;  /* 0x000004301e0075b4 */ /* 0x0005e20008011000 */
        /* <DEDUP_REMOVED lines=9> */
[----:B0-----:R-:W-:Y:S01]  /*6d90*/  UIADD3 UR8, UR56, 0xc000, URZ ;  /* 0x0000c00038087890 */ /* 0x001fe2000fffe03f */
[----:B------:R-:W-:Y:S01]  /*6da0*/  UMOV UR19, UR59 ;  /* 0x0000003b00137c82 */ /* 0x000fe20008000000 */
[----:B------:R-:W-:Y:S01]  /*6db0*/  UMOV UR20, UR12 ;  /* 0x0000000c00147c82 */ /* 0x000fe20008000000 */
[----:B------:R-:W-:Y:S01]  /*6dc0*/  UMOV UR18, UR42 ;  /* 0x0000002a00127c82 */ /* 0x000fe20008000000 */
[----:B------:R-:W-:Y:S01]  /*6dd0*/  UMOV UR11, UR59 ;  /* 0x0000003b000b7c82 */ /* 0x000fe20008000000 */
[----:B------:R2:W-:Y:S01]  /*6de0*/  UTMALDG.3D [UR32], [UR30], desc[UR4] ;  /* 0x000004201e0075b4 */ /* 0x0005e20008011000 */
[----:B------:R-:W-:Y:S01]  /*6df0*/  UMOV UR10, UR34 ;  /* 0x00000022000a7c82 */ /* 0x000fe20008000000 */
[----:B------:R2:W-:Y:S01]  /*6e00*/  UTMALDG.3D [UR56], [UR6], desc[UR4] ;  /* 0x00000438060075b4 */ /* 0x0005e20008011000 */
[----:B------:R2:W-:Y:S01]  /*6e10*/  UTMALDG.3D [UR24], [UR6], desc[UR4] ;  /* 0x00000418060075b4 */ /* 0x0005e20008011000 */
[----:B------:R2:W-:Y:S01]  /*6e20*/  UTMALDG.3D [UR16], [UR6], desc[UR4] ;  /* 0x00000410060075b4 */ /* 0x0005e20008011000 */
[----:B------:R2:W-:Y:S02]  /*6e30*/  UTMALDG.3D [UR8], [UR6], desc[UR4] ;  /* 0x00000408060075b4 */ /* 0x0005e40008011000 */
[----:B--2---:R-:W-:Y:S05]  /*6e40*/  @P2 BRA `(.L_x_169) ;  /* 0xfffffff800b82947 */ /* 0x004fea000383ffff */
.L_x_165:
[----:B------:R-:W-:Y:S05]  /*6e50*/  BSYNC B1 ;  /* 0x0000000000017941 */ /* 0x000fea0003800000 */
.L_x_164:
[----:B------:R-:W-:Y:S01]  /*6e60*/  LOP3.LUT P4, RZ, R9, 0xff, RZ, 0xc0, !PT ;  /* 0x000000ff09ff7812 */ /* 0x000fe2000788c0ff */
[----:B------:R-:W-:Y:S01]  /*6e70*/  VIADD R0, R0, UR38 ;  /* 0x0000002600007c36 */ /* 0x000fe20008000000 */
[----:B------:R-:W-:Y:S01]  /*6e80*/  ULDC.64 UR4, c[0x0][0x650] ;  /* 0x0001940000047ab9 */ /* 0x000fe20000000a00 */
[----:B------:R-:W-:Y:S01]  /*6e90*/  BSSY B1, `(.L_x_170) ;  /* 0x000006f000017945 */ /* 0x000fe20003800000 */
[----:B------:R-:W-:Y:S01]  /*6ea0*/  IMAD.MOV.U32 R18, RZ, RZ, -0x1 ;  /* 0xffffffffff127424 */ /* 0x000fe200078e00ff */
[----:B------:R-:W-:Y:S01]  /*6eb0*/  PRMT R9, RZ, 0x7610, R9 ;  /* 0x00007610ff097816 */ /* 0x000fe20000000009 */
[----:B------:R-:W-:Y:S01]  /*6ec0*/  IMAD.MOV.U32 R19, RZ, RZ, -0x1 ;  /* 0xffffffffff137424 */ /* 0x000fe200078e00ff */
[C---:B------:R-:W-:Y:S02]  /*6ed0*/  ISETP.GT.U32.AND P1, PT, R0.reuse, 0x1, PT ;  /* 0x000000010000780c */ /* 0x040fe40003f24070 */
[----:B------:R-:W-:Y:S02]  /*6ee0*/  SHF.R.U32.HI R2, RZ, 0x1, R0 ;  /* 0x00000001ff027819 */ /* 0x000fe40000011600 */
[----:B------:R-:W-:-:S02]  /*6ef0*/  LOP3.LUT R0, R0, 0x1, RZ, 0xc0, !PT ;  /* 0x0000000100007812 */ /* 0x000fc400078ec0ff */
[----:B-1----:R-:W0:Y:S01]  /*6f00*/  @P4 S2R R4, SR_CgaCtaId ;  /* 0x0000000000044919 */ /* 0x002e220000008800 */
[----:B------:R-:W-:Y:S02]  /*6f10*/  @P4 MOV R3, 0x400 ;  /* 0x0000040000034802 */ /* 0x000fe40000000f00 */
[----:B------:R-:W-:-:S04]  /*6f20*/  LOP3.LUT R2, R2, 0x1, RZ, 0xc0, !PT ;  /* 0x0000000102027812 */ /* 0x000fc800078ec0ff */
[----:B------:R-:W-:Y:S02]  /*6f30*/  ISETP.NE.U32.AND P2, PT, R2, 0x1, PT ;  /* 0x000000010200780c */ /* 0x000fe40003f45070 */
[----:B0-----:R-:W-:Y:S01]  /*6f40*/  @P4 LEA R3, R4, R3, 0x18 ;  /* 0x0000000304034211 */ /* 0x001fe200078ec0ff */
[----:B------:R-:W-:-:S03]  /*6f50*/  IMAD.U32 R4, RZ, RZ, UR38 ;  /* 0x00000026ff047e24 */ /* 0x000fc6000f8e00ff */
[----:B------:R0:W-:Y:S01]  /*6f60*/  @P4 SYNCS.ARRIVE.TRANS64.A1T0 RZ, [R3+URZ+0x58], RZ ;  /* 0x000058ff03ff49a7 */ /* 0x0001e2000810003f */
[----:B------:R-:W-:Y:S02]  /*6f70*/  IADD3 R16, P4, R16, UR54, RZ ;  /* 0x0000003610107c10 */ /* 0x000fe4000ff9e0ff */
[----:B------:R-:W-:Y:S02]  /*6f80*/  ISETP.LT.U32.AND P1, PT, R4, 0x2, P1 ;  /* 0x000000020400780c */ /* 0x000fe40000f21070 */
[----:B------:R-:W-:Y:S02]  /*6f90*/  IADD3.X R17, R17, UR37, RZ, P4, !PT ;  /* 0x0000002511117c10 */ /* 0x000fe4000a7fe4ff */
[----:B------:R-:W-:Y:S02]  /*6fa0*/  ISETP.GE.U32.AND P4, PT, R16, UR4, PT ;  /* 0x0000000410007c0c */ /* 0x000fe4000bf86070 */
[----:B0-----:R-:W-:Y:S02]  /*6fb0*/  SEL R3, RZ, 0x1, !P1 ;  /* 0x00000001ff037807 */ /* 0x001fe40004800000 */
[----:B------:R-:W-:-:S02]  /*6fc0*/  ISETP.GE.U32.AND.EX P1, PT, R17, UR5, PT, P4 ;  /* 0x0000000511007c0c */ /* 0x000fc4000bf26140 */
[----:B------:R-:W-:-:S04]  /*6fd0*/  ISETP.GT.U32.AND P2, PT, R4, 0x1, !P2 ;  /* 0x000000010400780c */ /* 0x000fc80005744070 */
[----:B------:R-:W-:-:S04]  /*6fe0*/  SEL R2, RZ, 0x1, !P2 ;  /* 0x00000001ff027807 */ /* 0x000fc80005000000 */
[--C-:B------:R-:W-:Y:S01]  /*6ff0*/  LOP3.LUT R8, R2, R8, R3.reuse, 0x96, !PT ;  /* 0x0000000802087212 */ /* 0x100fe200078e9603 */
[----:B------:R-:W-:Y:S01]  /*7000*/  IMAD.MOV.U32 R2, RZ, RZ, -0x1 ;  /* 0xffffffffff027424 */ /* 0x000fe200078e00ff */
[----:B------:R-:W-:Y:S01]  /*7010*/  PRMT R3, RZ, 0x7610, R3 ;  /* 0x00007610ff037816 */ /* 0x000fe20000000003 */
[----:B------:R-:W-:Y:S06]  /*7020*/  @P1 BRA `(.L_x_171) ;  /* 0x0000000400541947 */ /* 0x000fec0003800000 */
[----:B------:R-:W0:Y:S01]  /*7030*/  S2UR UR4, SR_CTAID.X ;  /* 0x00000000000479c3 */ /* 0x000e220000002500 */
[----:B------:R-:W-:Y:S01]  /*7040*/  ULDC.64 UR6, c[0x0][0x628] ;  /* 0x00018a0000067ab9 */ /* 0x000fe20000000a00 */
[----:B------:R-:W-:Y:S01]  /*7050*/  ULDC UR5, c[0x0][0x150] ;  /* 0x0000540000057ab9 */ /* 0x000fe20000000800 */
[----:B------:R-:W-:Y:S01]  /*7060*/  ISETP.NE.U32.AND P1, PT, RZ, UR6, PT ;  /* 0x00000006ff007c0c */ /* 0x000fe2000bf25070 */
[----:B------:R-:W-:Y:S01]  /*7070*/  ULDC UR8, c[0x0][0x630] ;  /* 0x00018c0000087ab9 */ /* 0x000fe20000000800 */
[----:B------:R-:W-:Y:S01]  /*7080*/  ULDC UR10, c[0x0][0x154] ;  /* 0x00005500000a7ab9 */ /* 0x000fe20000000800 */
[----:B------:R-:W-:Y:S01]  /*7090*/  IMAD.MOV.U32 R2, RZ, RZ, R16 ;  /* 0x000000ffff027224 */ /* 0x000fe200078e0010 */
[----:B------:R-:W-:Y:S01]  /*70a0*/  ISETP.NE.AND.EX P1, PT, RZ, UR7, PT, P1 ;  /* 0x00000007ff007c0c */ /* 0x000fe2000bf25310 */
[----:B------:R-:W1:Y:S01]  /*70b0*/  S2UR UR9, SR_CTAID.Y ;  /* 0x00000000000979c3 */ /* 0x000e620000002600 */
[----:B0-----:R-:W-:-:S05]  /*70c0*/  I2FP.F32.U32 R3, UR4 ;  /* 0x0000000400037c45 */ /* 0x001fca0008201000 */
[----:B------:R-:W-:Y:S01]  /*70d0*/  FMUL R10, R3, UR5 ;  /* 0x00000005030a7c20 */ /* 0x000fe20008400000 */
[----:B------:R-:W-:-:S05]  /*70e0*/  IMAD.MOV.U32 R3, RZ, RZ, R17 ;  /* 0x000000ffff037224 */ /* 0x000fca00078e0011 */
[----:B------:R-:W-:Y:S05]  /*70f0*/  @!P1 BRA `(.L_x_172) ;  /* 0x0000000000289947 */ /* 0x000fea0003800000 */
[----:B------:R-:W-:Y:S02]  /*7100*/  ULDC UR5, c[0x0][0x634] ;  /* 0x00018d0000057ab9 */ /* 0x000fe40000000800 */
[----:B------:R-:W-:-:S05]  /*7110*/  IADD3 R7, P1, R16, UR5, RZ ;  /* 0x0000000510077c10 */ /* 0x000fca000ff3e0ff */
[----:B------:R-:W-:-:S04]  /*7120*/  IMAD.X R11, RZ, RZ, R17, P1 ;  /* 0x000000ffff0b7224 */ /* 0x000fc800008e0611 */
[----:B------:R-:W-:-:S04]  /*7130*/  IMAD.WIDE.U32 R4, R11, UR6, RZ ;  /* 0x000000060b047c25 */ /* 0x000fc8000f8e00ff */
[----:B------:R-:W-:-:S04]  /*7140*/  IMAD.WIDE.U32 R4, P1, R7, UR7, R4 ;  /* 0x0000000707047c25 */ /* 0x000fc8000f820004 */
[----:B------:R-:W-:-:S04]  /*7150*/  IMAD.WIDE.U32 R6, R7, UR6, RZ ;  /* 0x0000000607067c25 */ /* 0x000fc8000f8e00ff */
[----:B------:R-:W-:Y:S01]  /*7160*/  IMAD.X R3, RZ, RZ, RZ, P1 ;  /* 0x000000ffff037224 */ /* 0x000fe200008e06ff */
[----:B------:R-:W-:Y:S01]  /*7170*/  IADD3 RZ, P1, R7, R4, RZ ;  /* 0x0000000407ff7210 */ /* 0x000fe20007f3e0ff */
[----:B------:R-:W-:-:S04]  /*7180*/  IMAD.MOV.U32 R2, RZ, RZ, R5 ;  /* 0x000000ffff027224 */ /* 0x000fc800078e0005 */
[----:B------:R-:W-:-:S08]  /*7190*/  IMAD.WIDE.U32.X R2, R11, UR7, R2, P1 ;  /* 0x000000070b027c25 */ /* 0x000fd000088e0402 */
.L_x_172:
[--C-:B------:R-:W-:Y:S01]  /*71a0*/  SHF.R.U64 R19, R2, UR8, R3.reuse ;  /* 0x0000000802137c19 */ /* 0x100fe20008001203 */
[----:B------:R-:W0:Y:S01]  /*71b0*/  F2I.U32.TRUNC.NTZ R10, R10 ;  /* 0x0000000a000a7305 */ /* 0x000e22000020f000 */
[----:B------:R-:W-:Y:S01]  /*71c0*/  SHF.R.U32.HI R2, RZ, UR8, R3 ;  /* 0x00000008ff027c19 */ /* 0x000fe20008011603 */
[----:B------:R-:W-:Y:S01]  /*71d0*/  ULDC.64 UR6, c[0x0][0x620] ;  /* 0x0001880000067ab9 */ /* 0x000fe20000000a00 */
[----:B------:R-:W-:Y:S01]  /*71e0*/  IADD3 R5, P1, RZ, -R19, RZ ;  /* 0x80000013ff057210 */ /* 0x000fe20007f3e0ff */
[----:B------:R-:W2:Y:S01]  /*71f0*/  LDC R15, c[0x0][0x610] ;  /* 0x00018400ff0f7b82 */ /* 0x000ea20000000800 */
[----:B-1----:R-:W-:Y:S01]  /*7200*/  I2FP.F32.U32 R4, UR9 ;  /* 0x0000000900047c45 */ /* 0x002fe20008201000 */
[----:B------:R-:W-:Y:S01]  /*7210*/  ULDC UR8, c[0x0][0x658] ;  /* 0x0001960000087ab9 */ /* 0x000fe20000000800 */
[----:B------:R-:W-:Y:S01]  /*7220*/  ULDC UR12, c[0x0][0x648] ;  /* 0x00019200000c7ab9 */ /* 0x000fe20000000800 */
[----:B------:R-:W-:Y:S02]  /*7230*/  IMAD.X R2, RZ, RZ, ~R2, P1 ;  /* 0x000000ffff027224 */ /* 0x000fe400008e0e02 */
[----:B------:R-:W-:Y:S01]  /*7240*/  FMUL R6, R4, UR10 ;  /* 0x0000000a04067c20 */ /* 0x000fe20008400000 */
[----:B------:R-:W-:Y:S01]  /*7250*/  ULDC.64 UR10, c[0x0][0x640] ;  /* 0x00019000000a7ab9 */ /* 0x000fe20000000a00 */
[----:B------:R-:W-:Y:S01]  /*7260*/  IMAD R4, R2, UR6, RZ ;  /* 0x0000000602047c24 */ /* 0x000fe2000f8e02ff */
[----:B------:R-:W-:Y:S01]  /*7270*/  ISETP.NE.U32.AND P1, PT, RZ, UR10, PT ;  /* 0x0000000aff007c0c */ /* 0x000fe2000bf25070 */
[C---:B------:R-:W-:Y:S01]  /*7280*/  IMAD.WIDE.U32 R2, R5.reuse, UR6, R16 ;  /* 0x0000000605027c25 */ /* 0x040fe2000f8e0010 */
[----:B0-----:R-:W-:Y:S01]  /*7290*/  R2UR UR5, R10 ;  /* 0x000000000a0572ca */ /* 0x001fe200000e0000 */
[----:B------:R-:W0:Y:S01]  /*72a0*/  F2I.U32.TRUNC.NTZ R6, R6 ;  /* 0x0000000600067305 */ /* 0x000e22000020f000 */
[----:B------:R-:W-:Y:S01]  /*72b0*/  ULDC UR6, c[0x0][0x618] ;  /* 0x0001860000067ab9 */ /* 0x000fe20000000800 */
[----:B------:R-:W-:Y:S01]  /*72c0*/  IMAD R5, R5, UR7, R4 ;  /* 0x0000000705057c24 */ /* 0x000fe2000f8e0204 */
[----:B------:R-:W-:-:S03]  /*72d0*/  ISETP.NE.AND.EX P1, PT, RZ, UR11, PT, P1 ;  /* 0x0000000bff007c0c */ /* 0x000fc6000bf25310 */
[----:B------:R-:W-:-:S05]  /*72e0*/  IMAD.IADD R3, R3, 0x1, R5 ;  /* 0x0000000103037824 */ /* 0x000fca00078e0205 */
[--C-:B------:R-:W-:Y:S02]  /*72f0*/  SHF.R.U64 R10, R2, UR6, R3.reuse ;  /* 0x00000006020a7c19 */ /* 0x100fe40008001203 */
[----:B------:R-:W-:Y:S01]  /*7300*/  SHF.R.U32.HI R3, RZ, UR6, R3 ;  /* 0x00000006ff037c19 */ /* 0x000fe20008011603 */
[----:B------:R-:W-:Y:S01]  /*7310*/  ULDC UR6, c[0x0][0x608] ;  /* 0x0001820000067ab9 */ /* 0x000fe20000000800 */
[----:B0-----:R-:W-:Y:S02]  /*7320*/  R2UR UR7, R6 ;  /* 0x00000000060772ca */ /* 0x001fe400000e0000 */
[--C-:B------:R-:W-:Y:S02]  /*7330*/  SHF.R.U64 R12, R10, UR6, R3.reuse ;  /* 0x000000060a0c7c19 */ /* 0x100fe40008001203 */
[----:B------:R-:W-:Y:S01]  /*7340*/  SHF.R.U32.HI R3, RZ, UR6, R3 ;  /* 0x00000006ff037c19 */ /* 0x000fe20008011603 */
[----:B------:R-:W-:-:S03]  /*7350*/  UIADD3 UR6, -UR5, URZ, URZ ;  /* 0x0000003f05067290 */ /* 0x000fc6000fffe13f */
[--C-:B------:R-:W-:Y:S01]  /*7360*/  SHF.R.U64 R13, R12, UR8, R3.reuse ;  /* 0x000000080c0d7c19 */ /* 0x100fe20008001203 */
[----:B------:R-:W-:Y:S01]  /*7370*/  ULDC UR5, c[0x0][0x144] ;  /* 0x0000510000057ab9 */ /* 0x000fe20000000800 */
[----:B------:R-:W-:-:S03]  /*7380*/  SHF.R.U32.HI R3, RZ, UR8, R3 ;  /* 0x00000008ff037c19 */ /* 0x000fc60008011603 */
[----:B------:R-:W-:Y:S01]  /*7390*/  IMAD.MOV.U32 R2, RZ, RZ, R13 ;  /* 0x000000ffff027224 */ /* 0x000fe200078e000d */
[----:B------:R-:W-:Y:S06]  /*73a0*/  @!P1 BRA `(.L_x_173) ;  /* 0x0000000000289947 */ /* 0x000fec0003800000 */
        /* <DEDUP_REMOVED lines=10> */
.L_x_173:
[----:B------:R-:W-:Y:S01]  /*7450*/  UISETP.NE.AND UP0, UPT, UR45, URZ, UPT ;  /* 0x0000003f2d00728c */ /* 0x000fe2000bf05270 */
[----:B------:R-:W-:Y:S01]  /*7460*/  SHF.R.U64 R3, R2, UR12, R3 ;  /* 0x0000000c02037c19 */ /* 0x000fe20008001203 */
[----:B------:R-:W-:Y:S01]  /*7470*/  UIADD3 UR7, -UR7, URZ, URZ ;  /* 0x0000003f07077290 */ /* 0x000fe2000fffe13f */
[----:B------:R-:W-:Y:S01]  /*7480*/  LOP3.LUT R2, R12, UR22, RZ, 0xc0, !PT ;  /* 0x000000160c027c12 */ /* 0x000fe2000f8ec0ff */
[----:B------:R-:W-:Y:S01]  /*7490*/  UIMAD UR4, UR5, UR6, UR4 ;  /* 0x00000006050472a4 */ /* 0x000fe2000f8e0204 */
[----:B------:R-:W-:Y:S01]  /*74a0*/  LOP3.LUT R5, R10, UR13, RZ, 0xc0, !PT ;  /* 0x0000000d0a057c12 */ /* 0x000fe2000f8ec0ff */
[----:B------:R-:W-:Y:S01]  /*74b0*/  IMAD.MOV R4, RZ, RZ, -R3 ;  /* 0x000000ffff047224 */ /* 0x000fe200078e0a03 */
[----:B------:R-:W-:Y:S01]  /*74c0*/  ULDC UR5, c[0x0][0x148] ;  /* 0x0000520000057ab9 */ /* 0x000fe20000000800 */
[----:B------:R-:W-:Y:S01]  /*74d0*/  IMAD R18, R3, UR21, R2 ;  /* 0x0000001503127c24 */ /* 0x000fe2000f8e0202 */
[----:B------:R-:W-:Y:S01]  /*74e0*/  PLOP3.LUT P1, PT, PT, PT, UP0, 0x80, 0x0 ;  /* 0x000000000000781c */ /* 0x000fe20003f2f008 */
[----:B------:R-:W-:Y:S01]  /*74f0*/  IMAD.MOV.U32 R3, RZ, RZ, 0x1 ;  /* 0x00000001ff037424 */ /* 0x000fe200078e00ff */
[----:B------:R-:W-:-:S03]  /*7500*/  @UP0 UIMAD UR4, UR5, UR7, UR9 ;  /* 0x00000007050402a4 */ /* 0x000fc6000f8e0209 */
[----:B------:R-:W-:Y:S02]  /*7510*/  ULDC UR5, c[0x0][0x638] ;  /* 0x00018e0000057ab9 */ /* 0x000fe40000000800 */
[----:B------:R-:W-:Y:S02]  /*7520*/  IMAD R2, R4, UR5, R13 ;  /* 0x0000000504027c24 */ /* 0x000fe4000f8e020d */
[----:B--2---:R-:W-:Y:S01]  /*7530*/  IMAD R18, R18, R15, UR4 ;  /* 0x0000000412127e24 */ /* 0x004fe2000f8e020f */
[----:B------:R-:W-:Y:S02]  /*7540*/  ULDC UR4, c[0x0][0x600] ;  /* 0x0001800000047ab9 */ /* 0x000fe40000000800 */
[----:B------:R-:W-:-:S05]  /*7550*/  IMAD R5, R2, UR4, R5 ;  /* 0x0000000402057c24 */ /* 0x000fca000f8e0205 */
[----:B------:R-:W-:Y:S02]  /*7560*/  SEL R2, R5, R18, !P1 ;  /* 0x0000001205027207 */ /* 0x000fe40004800000 */
[----:B------:R-:W-:-:S07]  /*7570*/  SEL R18, R18, R5, !P1 ;  /* 0x0000000512127207 */ /* 0x000fce0004800000 */
.L_x_171:
[----:B------:R-:W-:Y:S05]  /*7580*/  BSYNC B1 ;  /* 0x0000000000017941 */ /* 0x000fea0003800000 */
.L_x_170:
[----:B------:R-:W-:-:S13]  /*7590*/  LOP3.LUT P1, RZ, R3, 0xff, RZ, 0xc0, !PT ;  /* 0x000000ff03ff7812 */ /* 0x000fda000782c0ff */
[----:B------:R-:W-:Y:S05]  /*75a0*/  @P1 BRA `(.L_x_174) ;  /* 0xfffffff000ac1947 */ /* 0x000fea000383ffff */
[----:B------:R-:W-:Y:S05]  /*75b0*/  BSYNC B0 ;  /* 0x0000000000007941 */ /* 0x000fea0003800000 */
.L_x_162:
[----:B------:R-:W-:-:S03]  /*75c0*/  UMOV UR4, 0xffffffff ;  /* 0xffffffff00047882 */ /* 0x000fc60000000000 */
[----:B------:R-:W-:Y:S05]  /*75d0*/  BRA.DIV UR4, `(.L_x_175) ;  /* 0x0000000204fc7947 */ /* 0x000fea000b800000 */
[----:B------:R-:W-:-:S13]  /*75e0*/  ELECT P6, URZ, PT ;  /* 0x00000000003f782f */ /* 0x000fda00038c0000 */
.L_x_189:
[----:B------:R-:W-:Y:S04]  /*75f0*/  BSSY B0, `(.L_x_176) ;  /* 0x000001a000007945 */ /* 0x000fe80003800000 */
[----:B------:R-:W-:Y:S05]  /*7600*/  @!P6 BRA `(.L_x_177) ;  /* 0x000000000060e947 */ /* 0x000fea0003800000 */
[----:B------:R-:W-:-:S04]  /*7610*/  ULOP3.LUT UR4, UR39, 0x2, URZ, 0xfc, !UPT ;  /* 0x0000000227047892 */ /* 0x000fc8000f8efc3f */
[----:B------:R-:W-:-:S06]  /*7620*/  UISETP.NE.AND UP0, UPT, UR4, 0x3, UPT ;  /* 0x000000030400788c */ /* 0x000fcc000bf05270 */
[----:B------:R-:W-:-:S13]  /*7630*/  PLOP3.LUT P0, PT, PT, PT, UP0, 0x80, 0x0 ;  /* 0x000000000000781c */ /* 0x000fda0003f0f008 */
[----:B------:R-:W-:Y:S05]  /*7640*/  @!P0 BRA `(.L_x_178) ;  /* 0x0000000000048947 */ /* 0x000fea0003800000 */
[----:B------:R-:W-:Y:S01]  /*7650*/  BPT.TRAP 0x1 ;  /* 0x000000040000795c */ /* 0x000fe20000300000 */
.L_x_178:
[----:B------:R-:W0:Y:S01]  /*7660*/  S2R R3, SR_CgaCtaId ;  /* 0x0000000000037919 */ /* 0x000e220000008800 */
[----:B------:R-:W-:-:S04]  /*7670*/  MOV R2, 0x400 ;  /* 0x0000040000027802 */ /* 0x000fc80000000f00 */
[----:B0-----:R-:W-:Y:S02]  /*7680*/  LEA R3, R3, R2, 0x18 ;  /* 0x0000000203037211 */ /* 0x001fe400078ec0ff */
[----:B------:R-:W-:-:S03]  /*7690*/  SHF.L.U32 R2, R8, 0x1f, RZ ;  /* 0x0000001f08027819 */ /* 0x000fc600000006ff */
[----:B------:R-:W-:-:S04]  /*76a0*/  VIADD R3, R3, 0x10 ;  /* 0x0000001003037836 */ /* 0x000fc80000000000 */
[C---:B------:R-:W-:Y:S02]  /*76b0*/  IMAD R7, R0.reuse, 0x8, R3 ;  /* 0x0000000800077824 */ /* 0x040fe400078e0203 */
[----:B------:R-:W-:Y:S02]  /*76c0*/  VIADD R0, R0, 0x1 ;  /* 0x0000000100007836 */ /* 0x000fe40000000000 */
[----:B------:R-:W0:Y:S03]  /*76d0*/  SYNCS.PHASECHK.TRANS64.TRYWAIT P0, [R7+URZ], R2 ;  /* 0x00000002070075a7 */ /* 0x000e26000800017f */
[----:B------:R-:W-:-:S04]  /*76e0*/  ISETP.NE.AND P1, PT, R0, 0x2, PT ;  /* 0x000000020000780c */ /* 0x000fc80003f25270 */
[----:B------:R-:W-:Y:S02]  /*76f0*/  SEL R5, RZ, 0x1, P1 ;  /* 0x00000001ff057807 */ /* 0x000fe40000800000 */
[----:B------:R-:W-:Y:S02]  /*7700*/  SEL R0, R0, RZ, P1 ;  /* 0x000000ff00007207 */ /* 0x000fe40000800000 */
[----:B------:R-:W-:Y:S01]  /*7710*/  LOP3.LUT R5, R8, R5, RZ, 0x3c, !PT ;  /* 0x0000000508057212 */ /* 0x000fe200078e3cff */
[----:B0-----:R-:W-:Y:S06]  /*7720*/  @!P0 BRA `(.L_x_179) ;  /* 0x0000000000c88947 */ /* 0x001fec0003800000 */
.L_x_190:
[----:B------:R-:W-:Y:S01]  /*7730*/  IMAD R3, R0, 0x8, R3 ;  /* 0x0000000800037824 */ /* 0x000fe200078e0203 */
[----:B------:R-:W-:-:S07]  /*7740*/  SHF.L.U32 R0, R5, 0x1f, RZ ;  /* 0x0000001f05007819 */ /* 0x000fce00000006ff */
.L_x_180:
[----:B-1----:R1:W2:Y:S02]  /*7750*/  SYNCS.PHASECHK.TRANS64.TRYWAIT P0, [R3+URZ], R0 ;  /* 0x00000000030075a7 */ /* 0x0022a4000800017f */
[----:B--2---:R-:W-:Y:S05]  /*7760*/  @!P0 NANOSLEEP.SYNCS 0x989680 ;  /* 0x009896800000895d */ /* 0x004fea0003900000 */
[----:B------:R-:W2:Y:S02]  /*7770*/  @!P0 SYNCS.PHASECHK.TRANS64 P0, [R3+URZ], R0 ;  /* 0x00000000030085a7 */ /* 0x000ea4000800007f */
[----:B--2---:R-:W-:Y:S05]  /*7780*/  @!P0 BRA `(.L_x_180) ;  /* 0xfffffffc00f08947 */ /* 0x004fea000383ffff */
.L_x_177:
[----:B------:R-:W-:Y:S05]  /*7790*/  BSYNC B0 ;  /* 0x0000000000007941 */ /* 0x000fea0003800000 */
.L_x_176:
[----:B------:R-:W-:Y:S05]  /*77a0*/  EXIT ;  /* 0x000000000000794d */ /* 0x000fea0003800000 */
.L_x_14:
[----:B0-----:R0:W1:Y:S02]  /*77b0*/  SYNCS.PHASECHK.TRANS64.TRYWAIT P0, [R95+URZ+-0x8], R0 ;  /* 0xfffff8005f0075a7 */ /* 0x001064000800017f */
[----:B-1----:R-:W-:Y:S05]  /*77c0*/  @!P0 NANOSLEEP.SYNCS 0x989680 ;  /* 0x009896800000895d */ /* 0x002fea0003900000 */
[----:B------:R-:W1:Y:S02]  /*77d0*/  @!P0 SYNCS.PHASECHK.TRANS64 P0, [R95+URZ+-0x8], R0 ;  /* 0xfffff8005f0085a7 */ /* 0x000e64000800007f */
[----:B-1----:R-:W-:Y:S05]  /*77e0*/  @!P0 BRA `(.L_x_14) ;  /* 0xfffffffc00f08947 */ /* 0x002fea000383ffff */
[----:B------:R-:W-:Y:S05]  /*77f0*/  BRA `(.L_x_181) ;  /* 0xffffff9c00887947 */ /* 0x000fea000383ffff */
.L_x_19:
[----:B-1----:R1:W2:Y:S02]  /*7800*/  SYNCS.PHASECHK.TRANS64.TRYWAIT P1, [R3+URZ], R0 ;  /* 0x00000000030075a7 */ /* 0x0022a4000802017f */
[----:B--2---:R-:W-:Y:S05]  /*7810*/  @!P1 NANOSLEEP.SYNCS 0x989680 ;  /* 0x009896800000995d */ /* 0x004fea0003900000 */
[----:B------:R-:W2:Y:S02]  /*7820*/  @!P1 SYNCS.PHASECHK.TRANS64 P1, [R3+URZ], R0 ;  /* 0x00000000030095a7 */ /* 0x000ea4000802007f */
[----:B--2---:R-:W-:Y:S05]  /*7830*/  @!P1 BRA `(.L_x_19) ;  /* 0xfffffffc00f09947 */ /* 0x004fea000383ffff */
[----:B------:R-:W-:Y:S05]  /*7840*/  BRA `(.L_x_18) ;  /* 0xffffffa000007947 */ /* 0x000fea000383ffff */
.L_x_24:
[----:B-1----:R-:W-:-:S04]  /*7850*/  IMAD.U32 R4, RZ, RZ, UR4 ;  /* 0x00000004ff047e24 */ /* 0x002fc8000f8e00ff */
[----:B------:R1:W2:Y:S03]  /*7860*/  SYNCS.PHASECHK.TRANS64.TRYWAIT P1, [R4+URZ], R3 ;  /* 0x00000003040075a7 */ /* 0x0002a6000802017f */
[----:B--2---:R-:W-:Y:S05]  /*7870*/  @!P1 NANOSLEEP.SYNCS 0x989680 ;  /* 0x009896800000995d */ /* 0x004fea0003900000 */
[----:B------:R-:W2:Y:S02]  /*7880*/  @!P1 SYNCS.PHASECHK.TRANS64 P1, [R4+URZ], R3 ;  /* 0x00000003040095a7 */ /* 0x000ea4000802007f */
[----:B--2---:R-:W-:Y:S05]  /*7890*/  @!P1 BRA `(.L_x_24) ;  /* 0xfffffffc00ec9947 */ /* 0x004fea000383ffff */
[----:B------:R-:W-:Y:S05]  /*78a0*/  BRA `(.L_x_23) ;  /* 0xffffffa800207947 */ /* 0x000fea000383ffff */
.L_x_30:
[----:B0-----:R0:W1:Y:S02]  /*78b0*/  SYNCS.PHASECHK.TRANS64.TRYWAIT P0, [R95+URZ+0x8], R0 ;  /* 0x000008005f0075a7 */ /* 0x001064000800017f */
[----:B-1----:R-:W-:Y:S05]  /*78c0*/  @!P0 NANOSLEEP.SYNCS 0x989680 ;  /* 0x009896800000895d */ /* 0x002fea0003900000 */
[----:B------:R-:W1:Y:S02]  /*78d0*/  @!P0 SYNCS.PHASECHK.TRANS64 P0, [R95+URZ+0x8], R0 ;  /* 0x000008005f0085a7 */ /* 0x000e64000800007f */
[----:B-1----:R-:W-:Y:S05]  /*78e0*/  @!P0 BRA `(.L_x_30) ;  /* 0xfffffffc00f08947 */ /* 0x002fea000383ffff */
[----:B------:R-:W-:Y:S05]  /*78f0*/  BRA `(.L_x_182) ;  /* 0xffffffb000787947 */ /* 0x000fea000383ffff */
.L_x_163:
[----:B------:R-:W-:Y:S01]  /*7900*/  BSSY B1, `(.L_x_183) ;  /* 0x0000006000017945 */ /* 0x000fe20003800000 */
[----:B------:R-:W-:-:S07]  /*7910*/  IMAD.MOV.U32 R15, RZ, RZ, -0x1 ;  /* 0xffffffffff0f7424 */ /* 0x000fce00078e00ff */
[----:B------:R-:W-:Y:S05]  /*7920*/  WARPSYNC.COLLECTIVE R15, `(.L_x_184) ;  /* 0x000000000f0c7348 */ /* 0x000fea0003c00000 */
[----:B------:R-:W-:Y:S02]  /*7930*/  ELECT P6, UR62, PT ;  /* 0x00000000003e782f */ /* 0x000fe400038c0000 */
[----:B------:R-:W-:Y:S01]  /*7940*/  MOV R14, UR62 ;  /* 0x0000003e000e7c02 */ /* 0x000fe20008000f00 */
[----:B------:R-:W-:Y:S10]  /*7950*/  ENDCOLLECTIVE ;  /* 0x000000000000791b */ /* 0x000ff40003800000 */
.L_x_184:
[----:B------:R-:W-:Y:S05]  /*7960*/  BSYNC B1 ;  /* 0x0000000000017941 */ /* 0x000fea0003800000 */
.L_x_183:
[----:B------:R-:W-:Y:S05]  /*7970*/  BRA `(.L_x_185) ;  /* 0xffffffec00c47947 */ /* 0x000fea000383ffff */
.L_x_166:
[----:B-1----:R1:W2:Y:S02]  /*7980*/  SYNCS.PHASECHK.TRANS64.TRYWAIT P1, [R7+URZ+0x10], R4 ;  /* 0x00001004070075a7 */ /* 0x0022a4000802017f */
[----:B--2---:R-:W-:Y:S05]  /*7990*/  @!P1 NANOSLEEP.SYNCS 0x989680 ;  /* 0x009896800000995d */ /* 0x004fea0003900000 */
[----:B------:R-:W2:Y:S02]  /*79a0*/  @!P1 SYNCS.PHASECHK.TRANS64 P1, [R7+URZ+0x10], R4 ;  /* 0x00001004070095a7 */ /* 0x000ea4000802007f */
[----:B--2---:R-:W-:Y:S05]  /*79b0*/  @!P1 BRA `(.L_x_166) ;  /* 0xfffffffc00f09947 */ /* 0x004fea000383ffff */
[----:B------:R-:W-:Y:S05]  /*79c0*/  BRA `(.L_x_186) ;  /* 0xffffffec00f87947 */ /* 0x000fea000383ffff */
.L_x_175:
[----:B------:R-:W-:Y:S01]  /*79d0*/  BSSY B0, `(.L_x_187) ;  /* 0x0000006000007945 */ /* 0x000fe20003800000 */
[----:B------:R-:W-:-:S07]  /*79e0*/  IMAD.MOV.U32 R15, RZ, RZ, -0x1 ;  /* 0xffffffffff0f7424 */ /* 0x000fce00078e00ff */
[----:B------:R-:W-:Y:S05]  /*79f0*/  WARPSYNC.COLLECTIVE R15, `(.L_x_188) ;  /* 0x000000000f0c7348 */ /* 0x000fea0003c00000 */
[----:B------:R-:W-:Y:S02]  /*7a00*/  ELECT P6, UR62, PT ;  /* 0x00000000003e782f */ /* 0x000fe400038c0000 */
[----:B------:R-:W-:Y:S01]  /*7a10*/  MOV R14, UR62 ;  /* 0x0000003e000e7c02 */ /* 0x000fe20008000f00 */
[----:B------:R-:W-:Y:S10]  /*7a20*/  ENDCOLLECTIVE ;  /* 0x000000000000791b */ /* 0x000ff40003800000 */
.L_x_188:
[----:B------:R-:W-:Y:S05]  /*7a30*/  BSYNC B0 ;  /* 0x0000000000007941 */ /* 0x000fea0003800000 */
.L_x_187:
[----:B------:R-:W-:Y:S05]  /*7a40*/  BRA `(.L_x_189) ;  /* 0xfffffff800e87947 */ /* 0x000fea000383ffff */
.L_x_179:
[----:B0-----:R0:W1:Y:S02]  /*7a50*/  SYNCS.PHASECHK.TRANS64.TRYWAIT P0, [R7+URZ], R2 ;  /* 0x00000002070075a7 */ /* 0x001064000800017f */
[----:B-1----:R-:W-:Y:S05]  /*7a60*/  @!P0 NANOSLEEP.SYNCS 0x989680 ;  /* 0x009896800000895d */ /* 0x002fea0003900000 */
[----:B------:R-:W1:Y:S02]  /*7a70*/  @!P0 SYNCS.PHASECHK.TRANS64 P0, [R7+URZ], R2 ;  /* 0x00000002070085a7 */ /* 0x000e64000800007f */
[----:B-1----:R-:W-:Y:S05]  /*7a80*/  @!P0 BRA `(.L_x_179) ;  /* 0xfffffffc00f08947 */ /* 0x002fea000383ffff */
[----:B------:R-:W-:Y:S05]  /*7a90*/  BRA `(.L_x_190) ;  /* 0xfffffffc00247947 */ /* 0x000fea000383ffff */
.L_x_191:
[----:B------:R-:W-:-:S00]  /*7aa0*/  BRA `(.L_x_191) ;  /* 0xfffffffc00fc7947 */ /* 0x000fc0000383ffff */
[----:B------:R-:W-:-:S00]  /*7ab0*/  NOP ;  /* 0x0000000000007918 */ /* 0x000fc00000000000 */
        /* <DEDUP_REMOVED lines=12> */
.L_x_192:


//--------------------- .nv.global.init           --------------------------
	.section	.nv.global.init,"aw",@progbits
.nv.global.init:
	.type		$str$22,@object
	.size		$str$22,($str$23 - $str$22)
$str$22:
        /*0000*/ 	.byte	0x6b, 0x5f, 0x74, 0x69, 0x6c, 0x65, 0x5f, 0x63, 0x6f, 0x75, 0x6e, 0x74, 0x20, 0x3e, 0x3d, 0x20
        /*0010*/ 	.byte	0x31, 0x00
	.type		$str$23,@object
	.size		$str$23,(__unnamed_1 - $str$23)
$str$23:
        /*0012*/ 	.byte	0x2f, 0x74, 0x6d, 0x70, 0x2f, 0x63, 0x75, 0x74, 0x6c, 0x61, 0x73, 0x73, 0x5f, 0x73, 0x77, 0x65
        /*0022*/ 	.byte	0x65, 0x70, 0x5f, 0x73, 0x72, 0x63, 0x2f, 0x69, 0x6e, 0x63, 0x6c, 0x75, 0x64, 0x65, 0x2f, 0x63
        /*0032*/ 	.byte	0x75, 0x74, 0x6c, 0x61, 0x73, 0x73, 0x2f, 0x67, 0x65, 0x6d, 0x6d, 0x2f, 0x63, 0x6f, 0x6c, 0x6c
        /*0042*/ 	.byte	0x65, 0x63, 0x74, 0x69, 0x76, 0x65, 0x2f, 0x73, 0x6d, 0x39, 0x30, 0x5f, 0x6d, 0x6d, 0x61, 0x5f
        /*0052*/ 	.byte	0x74, 0x6d, 0x61, 0x5f, 0x67, 0x6d, 0x6d, 0x61, 0x5f, 0x73, 0x73, 0x5f, 0x77, 0x61, 0x72, 0x70
        /*0062*/ 	.byte	0x73, 0x70, 0x65, 0x63, 0x69, 0x61, 0x6c, 0x69, 0x7a, 0x65, 0x64, 0x2e, 0x68, 0x70, 0x70, 0x00
	.type		__unnamed_1,@object
	.size		__unnamed_1,(.L_0 - __unnamed_1)
__unnamed_1:
        /*0072*/ 	.byte	0x76, 0x6f, 0x69, 0x64, 0x20, 0x63, 0x75, 0x74, 0x6c, 0x61, 0x73, 0x73, 0x3a, 0x3a, 0x67, 0x65
        /* <DEDUP_REMOVED lines=175> */
.L_0:


//--------------------- .nv.shared._ZN7cutlass13device_kernelINS_4gemm6kernel13GemmUniversalIN4cute5tupleIJiiiiEEENS1_10collective13CollectiveMmaINS1_34MainloopSm90TmaGmmaWarpSpecializedILi2ENS5_IJNS4_1CILi1EEESB_SB_EEENS1_32KernelTmaWarpSpecializedPingpongEEENS5_IJNSA_ILi64EEENSA_ILi128EEESG_EEEfNS5_IJlSB_lEEEfSI_NS4_8TiledMMAINS4_8MMA_AtomIJNS4_4SM904GMMA30MMA_64x128x8_F32TF32TF32_SS_TNILNSM_7ScaleInE1ELSO_1EEEEEENS4_6LayoutISC_NS5_IJNSA_ILi0EEESS_SS_EEEEENS5_IJNS4_10UnderscoreESV_SV_EEEEENS4_13SM90_TMA_LOADENS4_14ComposedLayoutINS4_7SwizzleILi3ELi4ELi3EEENS4_18smem_ptr_flag_bitsILi32EEENSR_INS5_IJNSA_ILi8EEENSA_ILi32EEEEEENS5_IJS15_SB_EEEEEEEvNS4_8identityESY_S19_vS1A_EENS_8epilogue10collective6detail29Sm90TmaWarpSpecializedAdapterINS1D_15DefaultEpilogueIfSI_SI_NS1C_6thread17LinearCombinationIfLi1EffLNS1H_9ScaleType4KindE0ELNS_15FloatRoundStyleE2EfEENS1_15EpilogueDefaultEEEEEvvEEEEvNT_6ParamsE --------------------------
	.section	.nv.shared._ZN7cutlass13device_kernelINS_4gemm6kernel13GemmUniversalIN4cute5tupleIJiiiiEEENS1_10collective13CollectiveMmaINS1_34MainloopSm90TmaGmmaWarpSpecializedILi2ENS5_IJNS4_1CILi1EEESB_SB_EEENS1_32KernelTmaWarpSpecializedPingpongEEENS5_IJNSA_ILi64EEENSA_ILi128EEESG_EEEfNS5_IJlSB_lEEEfSI_NS4_8TiledMMAINS4_8MMA_AtomIJNS4_4SM904GMMA30MMA_64x128x8_F32TF32TF32_SS_TNILNSM_7ScaleInE1ELSO_1EEEEEENS4_6LayoutISC_NS5_IJNSA_ILi0EEESS_SS_EEEEENS5_IJNS4_10UnderscoreESV_SV_EEEEENS4_13SM90_TMA_LOADENS4_14ComposedLayoutINS4_7SwizzleILi3ELi4ELi3EEENS4_18smem_ptr_flag_bitsILi32EEENSR_INS5_IJNSA_ILi8EEENSA_ILi32EEEEEENS5_IJS15_SB_EEEEEEEvNS4_8identityESY_S19_vS1A_EENS_8epilogue10collective6detail29Sm90TmaWarpSpecializedAdapterINS1D_15DefaultEpilogueIfSI_SI_NS1C_6thread17LinearCombinationIfLi1EffLNS1H_9ScaleType4KindE0ELNS_15FloatRoundStyleE2EfEENS1_15EpilogueDefaultEEEEEvvEEEEvNT_6ParamsE,"aw",@nobits
	.sectionflags	@""
	.align	16
	.zero		1024


//--------------------- .nv.shared.reserved.0     --------------------------
	.section	.nv.shared.reserved.0,"aw",@nobits
	.weak		__nv_reservedSMEM_offset_0_alias
	.size		__nv_reservedSMEM_offset_0_alias, 0, 0
	.other		__nv_reservedSMEM_offset_0_alias,@"STO_CUDA_RESERVED_SHARED STV_DEFAULT"
__nv_reservedSMEM_offset_0_alias:
	.zero		0


//--------------------- .nv.global                --------------------------
	.section	.nv.global,"aw",@nobits
.nv.global:
	.type		_ZN40_INTERNAL_7765f422_4_k_cu_faf525c7_334704cute1_E,@object
	.size		_ZN40_INTERNAL_7765f422_4_k_cu_faf525c7_334704cute1_E,(_ZN40_INTERNAL_7765f422_4_k_cu_faf525c7_334704cuda3std3__45__cpo6cbeginE - _ZN40_INTERNAL_7765f422_4_k_cu_faf525c7_334704cute1_E)
_ZN40_INTERNAL_7765f422_4_k_cu_faf525c7_334704cute1_E:
	.zero		1
	.type		_ZN40_INTERNAL_7765f422_4_k_cu_faf525c7_334704cuda3std3__45__cpo6cbeginE,@object
	.size		_ZN40_INTERNAL_7765f422_4_k_cu_faf525c7_334704cuda3std3__45__cpo6cbeginE,(_ZN40_INTERNAL_7765f422_4_k_cu_faf525c7_334704cuda3std3__48in_placeE - _ZN40_INTERNAL_7765f422_4_k_cu_faf525c7_334704cuda3std3__45__cpo6cbeginE)
_ZN40_INTERNAL_7765f422_4_k_cu_faf525c7_334704cuda3std3__45__cpo6cbeginE:
	.zero		1
	.type		_ZN40_INTERNAL_7765f422_4_k_cu_faf525c7_334704cuda3std3__48in_placeE,@object
	.size		_ZN40_INTERNAL_7765f422_4_k_cu_faf525c7_334704cuda3std3__48in_placeE,(_ZN40_INTERNAL_7765f422_4_k_cu_faf525c7_334704cuda3std6ranges3__45__cpo9iter_moveE - _ZN40_INTERNAL_7765f422_4_k_cu_faf525c7_334704cuda3std3__48in_placeE)
_ZN40_INTERNAL_7765f422_4_k_cu_faf525c7_334704cuda3std3__48in_placeE:
	.zero		1
	.type		_ZN40_INTERNAL_7765f422_4_k_cu_faf525c7_334704cuda3std6ranges3__45__cpo9iter_moveE,@object
	.size		_ZN40_INTERNAL_7765f422_4_k_cu_faf525c7_334704cuda3std6ranges3__45__cpo9iter_moveE,(_ZN40_INTERNAL_7765f422_4_k_cu_faf525c7_334704cuda3std3__45__cpo5beginE - _ZN40_INTERNAL_7765f422_4_k_cu_faf525c7_334704cuda3std6ranges3__45__cpo9iter_moveE)
_ZN40_INTERNAL_7765f422_4_k_cu_faf525c7_334704cuda3std6ranges3__45__cpo9iter_moveE:
	.zero		1
	.type		_ZN40_INTERNAL_7765f422_4_k_cu_faf525c7_334704cuda3std3__45__cpo5beginE,@object
	.size		_ZN40_INTERNAL_7765f422_4_k_cu_faf525c7_334704cuda3std3__45__cpo5beginE,(_ZN40_INTERNAL_7765f422_4_k_cu_faf525c7_334704cuda3std3__442_GLOBAL__N__7765f422_4_k_cu_faf525c7_334706ignoreE - _ZN40_INTERNAL_7765f422_4_k_cu_faf525c7_334704cuda3std3__45__cpo5beginE)
_ZN40_INTERNAL_7765f422_4_k_cu_faf525c7_334704cuda3std3__45__cpo5beginE:
	.zero		1
	.type		_ZN40_INTERNAL_7765f422_4_k_cu_faf525c7_334704cuda3std3__442_GLOBAL__N__7765f422_4_k_cu_faf525c7_334706ignoreE,@object
	.size		_ZN40_INTERNAL_7765f422_4_k_cu_faf525c7_334704cuda3std3__442_GLOBAL__N__7765f422_4_k_cu_faf525c7_334706ignoreE,(_ZN40_INTERNAL_7765f422_4_k_cu_faf525c7_334704cute7productE - _ZN40_INTERNAL_7765f422_4_k_cu_faf525c7_334704cuda3std3__442_GLOBAL__N__7765f422_4_k_cu_faf525c7_334706ignoreE)
_ZN40_INTERNAL_7765f422_4_k_cu_faf525c7_334704cuda3std3__442_GLOBAL__N__7765f422_4_k_cu_faf525c7_334706ignoreE:
	.zero		1
	.type		_ZN40_INTERNAL_7765f422_4_k_cu_faf525c7_334704cute7productE,@object
	.size		_ZN40_INTERNAL_7765f422_4_k_cu_faf525c7_334704cute7productE,(_ZN40_INTERNAL_7765f422_4_k_cu_faf525c7_334704cuda3std3__45__cpo3endE - _ZN40_INTERNAL_7765f422_4_k_cu_faf525c7_334704cute7productE)
_ZN40_INTERNAL_7765f422_4_k_cu_faf525c7_334704cute7productE:
	.zero		1
	.type		_ZN40_INTERNAL_7765f422_4_k_cu_faf525c7_334704cuda3std3__45__cpo3endE,@object
	.size		_ZN40_INTERNAL_7765f422_4_k_cu_faf525c7_334704cuda3std3__45__cpo3endE,(_ZN40_INTERNAL_7765f422_4_k_cu_faf525c7_334704cuda3std3__419piecewise_constructE - _ZN40_INTERNAL_7765f422_4_k_cu_faf525c7_334704cuda3std3__45__cpo3endE)
_ZN40_INTERNAL_7765f422_4_k_cu_faf525c7_334704cuda3std3__45__cpo3endE:
	.zero		1
	.type		_ZN40_INTERNAL_7765f422_4_k_cu_faf525c7_334704cuda3std3__419piecewise_constructE,@object
	.size		_ZN40_INTERNAL_7765f422_4_k_cu_faf525c7_334704cuda3std3__419piecewise_constructE,(_ZN40_INTERNAL_7765f422_4_k_cu_faf525c7_334704cuda3std3__45__cpo4cendE - _ZN40_INTERNAL_7765f422_4_k_cu_faf525c7_334704cuda3std3__419piecewise_constructE)
_ZN40_INTERNAL_7765f422_4_k_cu_faf525c7_334704cuda3std3__419piecewise_constructE:
	.zero		1
	.type		_ZN40_INTERNAL_7765f422_4_k_cu_faf525c7_334704cuda3std3__45__cpo4cendE,@object
	.size		_ZN40_INTERNAL_7765f422_4_k_cu_faf525c7_334704cuda3std3__45__cpo4cendE,(_ZN40_INTERNAL_7765f422_4_k_cu_faf525c7_334704cuda3std6ranges3__45__cpo4swapE - _ZN40_INTERNAL_7765f422_4_k_cu_faf525c7_334704cuda3std3__45__cpo4cendE)
_ZN40_INTERNAL_7765f422_4_k_cu_faf525c7_334704cuda3std3__45__cpo4cendE:
	.zero		1
	.type		_ZN40_INTERNAL_7765f422_4_k_cu_faf525c7_334704cuda3std6ranges3__45__cpo4swapE,@object
	.size		_ZN40_INTERNAL_7765f422_4_k_cu_faf525c7_334704cuda3std6ranges3__45__cpo4swapE,(.L_8 - _ZN40_INTERNAL_7765f422_4_k_cu_faf525c7_334704cuda3std6ranges3__45__cpo4swapE)
_ZN40_INTERNAL_7765f422_4_k_cu_faf525c7_334704cuda3std6ranges3__45__cpo4swapE:
	.zero		1
.L_8:


//--------------------- .nv.constant0._ZN7cutlass13device_kernelINS_4gemm6kernel13GemmUniversalIN4cute5tupleIJiiiiEEENS1_10collective13CollectiveMmaINS1_34MainloopSm90TmaGmmaWarpSpecializedILi2ENS5_IJNS4_1CILi1EEESB_SB_EEENS1_32KernelTmaWarpSpecializedPingpongEEENS5_IJNSA_ILi64EEENSA_ILi128EEESG_EEEfNS5_IJlSB_lEEEfSI_NS4_8TiledMMAINS4_8MMA_AtomIJNS4_4SM904GMMA30MMA_64x128x8_F32TF32TF32_SS_TNILNSM_7ScaleInE1ELSO_1EEEEEENS4_6LayoutISC_NS5_IJNSA_ILi0EEESS_SS_EEEEENS5_IJNS4_10UnderscoreESV_SV_EEEEENS4_13SM90_TMA_LOADENS4_14ComposedLayoutINS4_7SwizzleILi3ELi4ELi3EEENS4_18smem_ptr_flag_bitsILi32EEENSR_INS5_IJNSA_ILi8EEENSA_ILi32EEEEEENS5_IJS15_SB_EEEEEEEvNS4_8identityESY_S19_vS1A_EENS_8epilogue10collective6detail29Sm90TmaWarpSpecializedAdapterINS1D_15DefaultEpilogueIfSI_SI_NS1C_6thread17LinearCombinationIfLi1EffLNS1H_9ScaleType4KindE0ELNS_15FloatRoundStyleE2EfEENS1_15EpilogueDefaultEEEEEvvEEEEvNT_6ParamsE --------------------------
	.section	.nv.constant0._ZN7cutlass13device_kernelINS_4gemm6kernel13GemmUniversalIN4cute5tupleIJiiiiEEENS1_10collective13CollectiveMmaINS1_34MainloopSm90TmaGmmaWarpSpecializedILi2ENS5_IJNS4_1CILi1EEESB_SB_EEENS1_32KernelTmaWarpSpecializedPingpongEEENS5_IJNSA_ILi64EEENSA_ILi128EEESG_EEEfNS5_IJlSB_lEEEfSI_NS4_8TiledMMAINS4_8MMA_AtomIJNS4_4SM904GMMA30MMA_64x128x8_F32TF32TF32_SS_TNILNSM_7ScaleInE1ELSO_1EEEEEENS4_6LayoutISC_NS5_IJNSA_ILi0EEESS_SS_EEEEENS5_IJNS4_10UnderscoreESV_SV_EEEEENS4_13SM90_TMA_LOADENS4_14ComposedLayoutINS4_7SwizzleILi3ELi4ELi3EEENS4_18smem_ptr_flag_bitsILi32EEENSR_INS5_IJNSA_ILi8EEENSA_ILi32EEEEEENS5_IJS15_SB_EEEEEEEvNS4_8identityESY_S19_vS1A_EENS_8epilogue10collective6detail29Sm90TmaWarpSpecializedAdapterINS1D_15DefaultEpilogueIfSI_SI_NS1C_6thread17LinearCombinationIfLi1EffLNS1H_9ScaleType4KindE0ELNS_15FloatRoundStyleE2EfEENS1_15EpilogueDefaultEEEEEvvEEEEvNT_6ParamsE,"a",@progbits
	.sectionflags	@""
	.align	4
.nv.constant0._ZN7cutlass13device_kernelINS_4gemm6kernel13GemmUniversalIN4cute5tupleIJiiiiEEENS1_10collective13CollectiveMmaINS1_34MainloopSm90TmaGmmaWarpSpecializedILi2ENS5_IJNS4_1CILi1EEESB_SB_EEENS1_32KernelTmaWarpSpecializedPingpongEEENS5_IJNSA_ILi64EEENSA_ILi128EEESG_EEEfNS5_IJlSB_lEEEfSI_NS4_8TiledMMAINS4_8MMA_AtomIJNS4_4SM904GMMA30MMA_64x128x8_F32TF32TF32_SS_TNILNSM_7ScaleInE1ELSO_1EEEEEENS4_6LayoutISC_NS5_IJNSA_ILi0EEESS_SS_EEEEENS5_IJNS4_10UnderscoreESV_SV_EEEEENS4_13SM90_TMA_LOADENS4_14ComposedLayoutINS4_7SwizzleILi3ELi4ELi3EEENS4_18smem_ptr_flag_bitsILi32EEENSR_INS5_IJNSA_ILi8EEENSA_ILi32EEEEEENS5_IJS15_SB_EEEEEEEvNS4_8identityESY_S19_vS1A_EENS_8epilogue10collective6detail29Sm90TmaWarpSpecializedAdapterINS1D_15DefaultEpilogueIfSI_SI_NS1C_6thread17LinearCombinationIfLi1EffLNS1H_9ScaleType4KindE0ELNS_15FloatRoundStyleE2EfEENS1_15EpilogueDefaultEEEEEvvEEEEvNT_6ParamsE:
	.zero		1664


//--------------------- SYMBOLS --------------------------

	.type		.nv.reservedSmem.offset0,@object
	.size		.nv.reservedSmem.offset0,0x4
	.type		__assertfail,@function
